//
// Generated by NVIDIA NVVM Compiler
//
// Compiler Build ID: CL-36424714
// Cuda compilation tools, release 13.0, V13.0.88
// Based on NVVM 20.0.0
//

.version 9.0
.target sm_100
.address_size 64

	// .globl	_Z13kernel_phase1Piii
// _ZZ13kernel_phase1PiiiE7sm_self has been demoted
// _ZZ17kernel_phase2_rowPiiiE8sm_pivot has been demoted
// _ZZ17kernel_phase2_rowPiiiE7sm_self has been demoted
// _ZZ17kernel_phase2_colPiiiE8sm_pivot has been demoted
// _ZZ17kernel_phase2_colPiiiE7sm_self has been demoted
// _ZZ13kernel_phase3PiiiE6sm_row has been demoted
// _ZZ13kernel_phase3PiiiE6sm_col has been demoted

.visible .entry _Z13kernel_phase1Piii(
	.param .u64 .ptr .align 1 _Z13kernel_phase1Piii_param_0,
	.param .u32 _Z13kernel_phase1Piii_param_1,
	.param .u32 _Z13kernel_phase1Piii_param_2
)
{
	.reg .pred 	%p<2>;
	.reg .b32 	%r<549>;
	.reg .b64 	%rd<7>;
	// demoted variable
	.shared .align 4 .b8 _ZZ13kernel_phase1PiiiE7sm_self[16384];
	ld.param.u64 	%rd3, [_Z13kernel_phase1Piii_param_0];
	ld.param.u32 	%r11, [_Z13kernel_phase1Piii_param_1];
	ld.param.u32 	%r12, [_Z13kernel_phase1Piii_param_2];
	cvta.to.global.u64 	%rd4, %rd3;
	mov.u32 	%r13, %tid.x;
	mov.u32 	%r14, %tid.y;
	shl.b32 	%r15, %r11, 6;
	mad.lo.s32 	%r16, %r15, %r12, %r15;
	mad.lo.s32 	%r17, %r12, %r14, %r16;
	add.s32 	%r18, %r17, %r13;
	mul.wide.s32 	%rd5, %r18, 4;
	add.s64 	%rd1, %rd4, %rd5;
	ld.global.u32 	%r19, [%rd1];
	shl.b32 	%r20, %r14, 8;
	mov.u32 	%r21, _ZZ13kernel_phase1PiiiE7sm_self;
	add.s32 	%r22, %r21, %r20;
	shl.b32 	%r23, %r13, 2;
	add.s32 	%r1, %r22, %r23;
	st.shared.u32 	[%r1], %r19;
	ld.global.u32 	%r24, [%rd1+128];
	st.shared.u32 	[%r1+128], %r24;
	shl.b32 	%r25, %r12, 5;
	add.s32 	%r26, %r18, %r25;
	mul.wide.s32 	%rd6, %r26, 4;
	add.s64 	%rd2, %rd4, %rd6;
	ld.global.u32 	%r27, [%rd2];
	st.shared.u32 	[%r1+8192], %r27;
	ld.global.u32 	%r28, [%rd2+128];
	st.shared.u32 	[%r1+8320], %r28;
	bar.sync 	0;
	add.s32 	%r547, %r22, 8192;
	add.s32 	%r29, %r23, %r21;
	add.s32 	%r546, %r29, 4096;
	mov.b32 	%r548, 8192;
$L__BB0_1:
	.pragma "nounroll";
	ld.shared.u32 	%r30, [%r547+-8192];
	ld.shared.u32 	%r31, [%r547];
	ld.shared.u32 	%r32, [%r546+-4096];
	ld.shared.u32 	%r33, [%r546+-3968];
	ld.shared.u32 	%r34, [%r1];
	add.s32 	%r35, %r32, %r30;
	min.s32 	%r36, %r34, %r35;
	st.shared.u32 	[%r1], %r36;
	ld.shared.u32 	%r37, [%r1+128];
	add.s32 	%r38, %r33, %r30;
	min.s32 	%r39, %r37, %r38;
	st.shared.u32 	[%r1+128], %r39;
	ld.shared.u32 	%r40, [%r1+8192];
	add.s32 	%r41, %r32, %r31;
	min.s32 	%r42, %r40, %r41;
	st.shared.u32 	[%r1+8192], %r42;
	ld.shared.u32 	%r43, [%r1+8320];
	add.s32 	%r44, %r33, %r31;
	min.s32 	%r45, %r43, %r44;
	st.shared.u32 	[%r1+8320], %r45;
	bar.sync 	0;
	ld.shared.u32 	%r46, [%r547+-8188];
	ld.shared.u32 	%r47, [%r547+4];
	ld.shared.u32 	%r48, [%r546+-3840];
	ld.shared.u32 	%r49, [%r546+-3712];
	ld.shared.u32 	%r50, [%r1];
	add.s32 	%r51, %r48, %r46;
	min.s32 	%r52, %r50, %r51;
	st.shared.u32 	[%r1], %r52;
	ld.shared.u32 	%r53, [%r1+128];
	add.s32 	%r54, %r49, %r46;
	min.s32 	%r55, %r53, %r54;
	st.shared.u32 	[%r1+128], %r55;
	ld.shared.u32 	%r56, [%r1+8192];
	add.s32 	%r57, %r48, %r47;
	min.s32 	%r58, %r56, %r57;
	st.shared.u32 	[%r1+8192], %r58;
	ld.shared.u32 	%r59, [%r1+8320];
	add.s32 	%r60, %r49, %r47;
	min.s32 	%r61, %r59, %r60;
	st.shared.u32 	[%r1+8320], %r61;
	bar.sync 	0;
	ld.shared.u32 	%r62, [%r547+-8184];
	ld.shared.u32 	%r63, [%r547+8];
	ld.shared.u32 	%r64, [%r546+-3584];
	ld.shared.u32 	%r65, [%r546+-3456];
	ld.shared.u32 	%r66, [%r1];
	add.s32 	%r67, %r64, %r62;
	min.s32 	%r68, %r66, %r67;
	st.shared.u32 	[%r1], %r68;
	ld.shared.u32 	%r69, [%r1+128];
	add.s32 	%r70, %r65, %r62;
	min.s32 	%r71, %r69, %r70;
	st.shared.u32 	[%r1+128], %r71;
	ld.shared.u32 	%r72, [%r1+8192];
	add.s32 	%r73, %r64, %r63;
	min.s32 	%r74, %r72, %r73;
	st.shared.u32 	[%r1+8192], %r74;
	ld.shared.u32 	%r75, [%r1+8320];
	add.s32 	%r76, %r65, %r63;
	min.s32 	%r77, %r75, %r76;
	st.shared.u32 	[%r1+8320], %r77;
	bar.sync 	0;
	ld.shared.u32 	%r78, [%r547+-8180];
	ld.shared.u32 	%r79, [%r547+12];
	ld.shared.u32 	%r80, [%r546+-3328];
	ld.shared.u32 	%r81, [%r546+-3200];
	ld.shared.u32 	%r82, [%r1];
	add.s32 	%r83, %r80, %r78;
	min.s32 	%r84, %r82, %r83;
	st.shared.u32 	[%r1], %r84;
	ld.shared.u32 	%r85, [%r1+128];
	add.s32 	%r86, %r81, %r78;
	min.s32 	%r87, %r85, %r86;
	st.shared.u32 	[%r1+128], %r87;
	ld.shared.u32 	%r88, [%r1+8192];
	add.s32 	%r89, %r80, %r79;
	min.s32 	%r90, %r88, %r89;
	st.shared.u32 	[%r1+8192], %r90;
	ld.shared.u32 	%r91, [%r1+8320];
	add.s32 	%r92, %r81, %r79;
	min.s32 	%r93, %r91, %r92;
	st.shared.u32 	[%r1+8320], %r93;
	bar.sync 	0;
	ld.shared.u32 	%r94, [%r547+-8176];
	ld.shared.u32 	%r95, [%r547+16];
	ld.shared.u32 	%r96, [%r546+-3072];
	ld.shared.u32 	%r97, [%r546+-2944];
	ld.shared.u32 	%r98, [%r1];
	add.s32 	%r99, %r96, %r94;
	min.s32 	%r100, %r98, %r99;
	st.shared.u32 	[%r1], %r100;
	ld.shared.u32 	%r101, [%r1+128];
	add.s32 	%r102, %r97, %r94;
	min.s32 	%r103, %r101, %r102;
	st.shared.u32 	[%r1+128], %r103;
	ld.shared.u32 	%r104, [%r1+8192];
	add.s32 	%r105, %r96, %r95;
	min.s32 	%r106, %r104, %r105;
	st.shared.u32 	[%r1+8192], %r106;
	ld.shared.u32 	%r107, [%r1+8320];
	add.s32 	%r108, %r97, %r95;
	min.s32 	%r109, %r107, %r108;
	st.shared.u32 	[%r1+8320], %r109;
	bar.sync 	0;
	ld.shared.u32 	%r110, [%r547+-8172];
	ld.shared.u32 	%r111, [%r547+20];
	ld.shared.u32 	%r112, [%r546+-2816];
	ld.shared.u32 	%r113, [%r546+-2688];
	ld.shared.u32 	%r114, [%r1];
	add.s32 	%r115, %r112, %r110;
	min.s32 	%r116, %r114, %r115;
	st.shared.u32 	[%r1], %r116;
	ld.shared.u32 	%r117, [%r1+128];
	add.s32 	%r118, %r113, %r110;
	min.s32 	%r119, %r117, %r118;
	st.shared.u32 	[%r1+128], %r119;
	ld.shared.u32 	%r120, [%r1+8192];
	add.s32 	%r121, %r112, %r111;
	min.s32 	%r122, %r120, %r121;
	st.shared.u32 	[%r1+8192], %r122;
	ld.shared.u32 	%r123, [%r1+8320];
	add.s32 	%r124, %r113, %r111;
	min.s32 	%r125, %r123, %r124;
	st.shared.u32 	[%r1+8320], %r125;
	bar.sync 	0;
	ld.shared.u32 	%r126, [%r547+-8168];
	ld.shared.u32 	%r127, [%r547+24];
	ld.shared.u32 	%r128, [%r546+-2560];
	ld.shared.u32 	%r129, [%r546+-2432];
	ld.shared.u32 	%r130, [%r1];
	add.s32 	%r131, %r128, %r126;
	min.s32 	%r132, %r130, %r131;
	st.shared.u32 	[%r1], %r132;
	ld.shared.u32 	%r133, [%r1+128];
	add.s32 	%r134, %r129, %r126;
	min.s32 	%r135, %r133, %r134;
	st.shared.u32 	[%r1+128], %r135;
	ld.shared.u32 	%r136, [%r1+8192];
	add.s32 	%r137, %r128, %r127;
	min.s32 	%r138, %r136, %r137;
	st.shared.u32 	[%r1+8192], %r138;
	ld.shared.u32 	%r139, [%r1+8320];
	add.s32 	%r140, %r129, %r127;
	min.s32 	%r141, %r139, %r140;
	st.shared.u32 	[%r1+8320], %r141;
	bar.sync 	0;
	ld.shared.u32 	%r142, [%r547+-8164];
	ld.shared.u32 	%r143, [%r547+28];
	ld.shared.u32 	%r144, [%r546+-2304];
	ld.shared.u32 	%r145, [%r546+-2176];
	ld.shared.u32 	%r146, [%r1];
	add.s32 	%r147, %r144, %r142;
	min.s32 	%r148, %r146, %r147;
	st.shared.u32 	[%r1], %r148;
	ld.shared.u32 	%r149, [%r1+128];
	add.s32 	%r150, %r145, %r142;
	min.s32 	%r151, %r149, %r150;
	st.shared.u32 	[%r1+128], %r151;
	ld.shared.u32 	%r152, [%r1+8192];
	add.s32 	%r153, %r144, %r143;
	min.s32 	%r154, %r152, %r153;
	st.shared.u32 	[%r1+8192], %r154;
	ld.shared.u32 	%r155, [%r1+8320];
	add.s32 	%r156, %r145, %r143;
	min.s32 	%r157, %r155, %r156;
	st.shared.u32 	[%r1+8320], %r157;
	bar.sync 	0;
	ld.shared.u32 	%r158, [%r547+-8160];
	ld.shared.u32 	%r159, [%r547+32];
	ld.shared.u32 	%r160, [%r546+-2048];
	ld.shared.u32 	%r161, [%r546+-1920];
	ld.shared.u32 	%r162, [%r1];
	add.s32 	%r163, %r160, %r158;
	min.s32 	%r164, %r162, %r163;
	st.shared.u32 	[%r1], %r164;
	ld.shared.u32 	%r165, [%r1+128];
	add.s32 	%r166, %r161, %r158;
	min.s32 	%r167, %r165, %r166;
	st.shared.u32 	[%r1+128], %r167;
	ld.shared.u32 	%r168, [%r1+8192];
	add.s32 	%r169, %r160, %r159;
	min.s32 	%r170, %r168, %r169;
	st.shared.u32 	[%r1+8192], %r170;
	ld.shared.u32 	%r171, [%r1+8320];
	add.s32 	%r172, %r161, %r159;
	min.s32 	%r173, %r171, %r172;
	st.shared.u32 	[%r1+8320], %r173;
	bar.sync 	0;
	ld.shared.u32 	%r174, [%r547+-8156];
	ld.shared.u32 	%r175, [%r547+36];
	ld.shared.u32 	%r176, [%r546+-1792];
	ld.shared.u32 	%r177, [%r546+-1664];
	ld.shared.u32 	%r178, [%r1];
	add.s32 	%r179, %r176, %r174;
	min.s32 	%r180, %r178, %r179;
	st.shared.u32 	[%r1], %r180;
	ld.shared.u32 	%r181, [%r1+128];
	add.s32 	%r182, %r177, %r174;
	min.s32 	%r183, %r181, %r182;
	st.shared.u32 	[%r1+128], %r183;
	ld.shared.u32 	%r184, [%r1+8192];
	add.s32 	%r185, %r176, %r175;
	min.s32 	%r186, %r184, %r185;
	st.shared.u32 	[%r1+8192], %r186;
	ld.shared.u32 	%r187, [%r1+8320];
	add.s32 	%r188, %r177, %r175;
	min.s32 	%r189, %r187, %r188;
	st.shared.u32 	[%r1+8320], %r189;
	bar.sync 	0;
	ld.shared.u32 	%r190, [%r547+-8152];
	ld.shared.u32 	%r191, [%r547+40];
	ld.shared.u32 	%r192, [%r546+-1536];
	ld.shared.u32 	%r193, [%r546+-1408];
	ld.shared.u32 	%r194, [%r1];
	add.s32 	%r195, %r192, %r190;
	min.s32 	%r196, %r194, %r195;
	st.shared.u32 	[%r1], %r196;
	ld.shared.u32 	%r197, [%r1+128];
	add.s32 	%r198, %r193, %r190;
	min.s32 	%r199, %r197, %r198;
	st.shared.u32 	[%r1+128], %r199;
	ld.shared.u32 	%r200, [%r1+8192];
	add.s32 	%r201, %r192, %r191;
	min.s32 	%r202, %r200, %r201;
	st.shared.u32 	[%r1+8192], %r202;
	ld.shared.u32 	%r203, [%r1+8320];
	add.s32 	%r204, %r193, %r191;
	min.s32 	%r205, %r203, %r204;
	st.shared.u32 	[%r1+8320], %r205;
	bar.sync 	0;
	ld.shared.u32 	%r206, [%r547+-8148];
	ld.shared.u32 	%r207, [%r547+44];
	ld.shared.u32 	%r208, [%r546+-1280];
	ld.shared.u32 	%r209, [%r546+-1152];
	ld.shared.u32 	%r210, [%r1];
	add.s32 	%r211, %r208, %r206;
	min.s32 	%r212, %r210, %r211;
	st.shared.u32 	[%r1], %r212;
	ld.shared.u32 	%r213, [%r1+128];
	add.s32 	%r214, %r209, %r206;
	min.s32 	%r215, %r213, %r214;
	st.shared.u32 	[%r1+128], %r215;
	ld.shared.u32 	%r216, [%r1+8192];
	add.s32 	%r217, %r208, %r207;
	min.s32 	%r218, %r216, %r217;
	st.shared.u32 	[%r1+8192], %r218;
	ld.shared.u32 	%r219, [%r1+8320];
	add.s32 	%r220, %r209, %r207;
	min.s32 	%r221, %r219, %r220;
	st.shared.u32 	[%r1+8320], %r221;
	bar.sync 	0;
	ld.shared.u32 	%r222, [%r547+-8144];
	ld.shared.u32 	%r223, [%r547+48];
	ld.shared.u32 	%r224, [%r546+-1024];
	ld.shared.u32 	%r225, [%r546+-896];
	ld.shared.u32 	%r226, [%r1];
	add.s32 	%r227, %r224, %r222;
	min.s32 	%r228, %r226, %r227;
	st.shared.u32 	[%r1], %r228;
	ld.shared.u32 	%r229, [%r1+128];
	add.s32 	%r230, %r225, %r222;
	min.s32 	%r231, %r229, %r230;
	st.shared.u32 	[%r1+128], %r231;
	ld.shared.u32 	%r232, [%r1+8192];
	add.s32 	%r233, %r224, %r223;
	min.s32 	%r234, %r232, %r233;
	st.shared.u32 	[%r1+8192], %r234;
	ld.shared.u32 	%r235, [%r1+8320];
	add.s32 	%r236, %r225, %r223;
	min.s32 	%r237, %r235, %r236;
	st.shared.u32 	[%r1+8320], %r237;
	bar.sync 	0;
	ld.shared.u32 	%r238, [%r547+-8140];
	ld.shared.u32 	%r239, [%r547+52];
	ld.shared.u32 	%r240, [%r546+-768];
	ld.shared.u32 	%r241, [%r546+-640];
	ld.shared.u32 	%r242, [%r1];
	add.s32 	%r243, %r240, %r238;
	min.s32 	%r244, %r242, %r243;
	st.shared.u32 	[%r1], %r244;
	ld.shared.u32 	%r245, [%r1+128];
	add.s32 	%r246, %r241, %r238;
	min.s32 	%r247, %r245, %r246;
	st.shared.u32 	[%r1+128], %r247;
	ld.shared.u32 	%r248, [%r1+8192];
	add.s32 	%r249, %r240, %r239;
	min.s32 	%r250, %r248, %r249;
	st.shared.u32 	[%r1+8192], %r250;
	ld.shared.u32 	%r251, [%r1+8320];
	add.s32 	%r252, %r241, %r239;
	min.s32 	%r253, %r251, %r252;
	st.shared.u32 	[%r1+8320], %r253;
	bar.sync 	0;
	ld.shared.u32 	%r254, [%r547+-8136];
	ld.shared.u32 	%r255, [%r547+56];
	ld.shared.u32 	%r256, [%r546+-512];
	ld.shared.u32 	%r257, [%r546+-384];
	ld.shared.u32 	%r258, [%r1];
	add.s32 	%r259, %r256, %r254;
	min.s32 	%r260, %r258, %r259;
	st.shared.u32 	[%r1], %r260;
	ld.shared.u32 	%r261, [%r1+128];
	add.s32 	%r262, %r257, %r254;
	min.s32 	%r263, %r261, %r262;
	st.shared.u32 	[%r1+128], %r263;
	ld.shared.u32 	%r264, [%r1+8192];
	add.s32 	%r265, %r256, %r255;
	min.s32 	%r266, %r264, %r265;
	st.shared.u32 	[%r1+8192], %r266;
	ld.shared.u32 	%r267, [%r1+8320];
	add.s32 	%r268, %r257, %r255;
	min.s32 	%r269, %r267, %r268;
	st.shared.u32 	[%r1+8320], %r269;
	bar.sync 	0;
	ld.shared.u32 	%r270, [%r547+-8132];
	ld.shared.u32 	%r271, [%r547+60];
	ld.shared.u32 	%r272, [%r546+-256];
	ld.shared.u32 	%r273, [%r546+-128];
	ld.shared.u32 	%r274, [%r1];
	add.s32 	%r275, %r272, %r270;
	min.s32 	%r276, %r274, %r275;
	st.shared.u32 	[%r1], %r276;
	ld.shared.u32 	%r277, [%r1+128];
	add.s32 	%r278, %r273, %r270;
	min.s32 	%r279, %r277, %r278;
	st.shared.u32 	[%r1+128], %r279;
	ld.shared.u32 	%r280, [%r1+8192];
	add.s32 	%r281, %r272, %r271;
	min.s32 	%r282, %r280, %r281;
	st.shared.u32 	[%r1+8192], %r282;
	ld.shared.u32 	%r283, [%r1+8320];
	add.s32 	%r284, %r273, %r271;
	min.s32 	%r285, %r283, %r284;
	st.shared.u32 	[%r1+8320], %r285;
	bar.sync 	0;
	ld.shared.u32 	%r286, [%r547+-8128];
	ld.shared.u32 	%r287, [%r547+64];
	ld.shared.u32 	%r288, [%r546];
	ld.shared.u32 	%r289, [%r546+128];
	ld.shared.u32 	%r290, [%r1];
	add.s32 	%r291, %r288, %r286;
	min.s32 	%r292, %r290, %r291;
	st.shared.u32 	[%r1], %r292;
	ld.shared.u32 	%r293, [%r1+128];
	add.s32 	%r294, %r289, %r286;
	min.s32 	%r295, %r293, %r294;
	st.shared.u32 	[%r1+128], %r295;
	ld.shared.u32 	%r296, [%r1+8192];
	add.s32 	%r297, %r288, %r287;
	min.s32 	%r298, %r296, %r297;
	st.shared.u32 	[%r1+8192], %r298;
	ld.shared.u32 	%r299, [%r1+8320];
	add.s32 	%r300, %r289, %r287;
	min.s32 	%r301, %r299, %r300;
	st.shared.u32 	[%r1+8320], %r301;
	bar.sync 	0;
	ld.shared.u32 	%r302, [%r547+-8124];
	ld.shared.u32 	%r303, [%r547+68];
	ld.shared.u32 	%r304, [%r546+256];
	ld.shared.u32 	%r305, [%r546+384];
	ld.shared.u32 	%r306, [%r1];
	add.s32 	%r307, %r304, %r302;
	min.s32 	%r308, %r306, %r307;
	st.shared.u32 	[%r1], %r308;
	ld.shared.u32 	%r309, [%r1+128];
	add.s32 	%r310, %r305, %r302;
	min.s32 	%r311, %r309, %r310;
	st.shared.u32 	[%r1+128], %r311;
	ld.shared.u32 	%r312, [%r1+8192];
	add.s32 	%r313, %r304, %r303;
	min.s32 	%r314, %r312, %r313;
	st.shared.u32 	[%r1+8192], %r314;
	ld.shared.u32 	%r315, [%r1+8320];
	add.s32 	%r316, %r305, %r303;
	min.s32 	%r317, %r315, %r316;
	st.shared.u32 	[%r1+8320], %r317;
	bar.sync 	0;
	ld.shared.u32 	%r318, [%r547+-8120];
	ld.shared.u32 	%r319, [%r547+72];
	ld.shared.u32 	%r320, [%r546+512];
	ld.shared.u32 	%r321, [%r546+640];
	ld.shared.u32 	%r322, [%r1];
	add.s32 	%r323, %r320, %r318;
	min.s32 	%r324, %r322, %r323;
	st.shared.u32 	[%r1], %r324;
	ld.shared.u32 	%r325, [%r1+128];
	add.s32 	%r326, %r321, %r318;
	min.s32 	%r327, %r325, %r326;
	st.shared.u32 	[%r1+128], %r327;
	ld.shared.u32 	%r328, [%r1+8192];
	add.s32 	%r329, %r320, %r319;
	min.s32 	%r330, %r328, %r329;
	st.shared.u32 	[%r1+8192], %r330;
	ld.shared.u32 	%r331, [%r1+8320];
	add.s32 	%r332, %r321, %r319;
	min.s32 	%r333, %r331, %r332;
	st.shared.u32 	[%r1+8320], %r333;
	bar.sync 	0;
	ld.shared.u32 	%r334, [%r547+-8116];
	ld.shared.u32 	%r335, [%r547+76];
	ld.shared.u32 	%r336, [%r546+768];
	ld.shared.u32 	%r337, [%r546+896];
	ld.shared.u32 	%r338, [%r1];
	add.s32 	%r339, %r336, %r334;
	min.s32 	%r340, %r338, %r339;
	st.shared.u32 	[%r1], %r340;
	ld.shared.u32 	%r341, [%r1+128];
	add.s32 	%r342, %r337, %r334;
	min.s32 	%r343, %r341, %r342;
	st.shared.u32 	[%r1+128], %r343;
	ld.shared.u32 	%r344, [%r1+8192];
	add.s32 	%r345, %r336, %r335;
	min.s32 	%r346, %r344, %r345;
	st.shared.u32 	[%r1+8192], %r346;
	ld.shared.u32 	%r347, [%r1+8320];
	add.s32 	%r348, %r337, %r335;
	min.s32 	%r349, %r347, %r348;
	st.shared.u32 	[%r1+8320], %r349;
	bar.sync 	0;
	ld.shared.u32 	%r350, [%r547+-8112];
	ld.shared.u32 	%r351, [%r547+80];
	ld.shared.u32 	%r352, [%r546+1024];
	ld.shared.u32 	%r353, [%r546+1152];
	ld.shared.u32 	%r354, [%r1];
	add.s32 	%r355, %r352, %r350;
	min.s32 	%r356, %r354, %r355;
	st.shared.u32 	[%r1], %r356;
	ld.shared.u32 	%r357, [%r1+128];
	add.s32 	%r358, %r353, %r350;
	min.s32 	%r359, %r357, %r358;
	st.shared.u32 	[%r1+128], %r359;
	ld.shared.u32 	%r360, [%r1+8192];
	add.s32 	%r361, %r352, %r351;
	min.s32 	%r362, %r360, %r361;
	st.shared.u32 	[%r1+8192], %r362;
	ld.shared.u32 	%r363, [%r1+8320];
	add.s32 	%r364, %r353, %r351;
	min.s32 	%r365, %r363, %r364;
	st.shared.u32 	[%r1+8320], %r365;
	bar.sync 	0;
	ld.shared.u32 	%r366, [%r547+-8108];
	ld.shared.u32 	%r367, [%r547+84];
	ld.shared.u32 	%r368, [%r546+1280];
	ld.shared.u32 	%r369, [%r546+1408];
	ld.shared.u32 	%r370, [%r1];
	add.s32 	%r371, %r368, %r366;
	min.s32 	%r372, %r370, %r371;
	st.shared.u32 	[%r1], %r372;
	ld.shared.u32 	%r373, [%r1+128];
	add.s32 	%r374, %r369, %r366;
	min.s32 	%r375, %r373, %r374;
	st.shared.u32 	[%r1+128], %r375;
	ld.shared.u32 	%r376, [%r1+8192];
	add.s32 	%r377, %r368, %r367;
	min.s32 	%r378, %r376, %r377;
	st.shared.u32 	[%r1+8192], %r378;
	ld.shared.u32 	%r379, [%r1+8320];
	add.s32 	%r380, %r369, %r367;
	min.s32 	%r381, %r379, %r380;
	st.shared.u32 	[%r1+8320], %r381;
	bar.sync 	0;
	ld.shared.u32 	%r382, [%r547+-8104];
	ld.shared.u32 	%r383, [%r547+88];
	ld.shared.u32 	%r384, [%r546+1536];
	ld.shared.u32 	%r385, [%r546+1664];
	ld.shared.u32 	%r386, [%r1];
	add.s32 	%r387, %r384, %r382;
	min.s32 	%r388, %r386, %r387;
	st.shared.u32 	[%r1], %r388;
	ld.shared.u32 	%r389, [%r1+128];
	add.s32 	%r390, %r385, %r382;
	min.s32 	%r391, %r389, %r390;
	st.shared.u32 	[%r1+128], %r391;
	ld.shared.u32 	%r392, [%r1+8192];
	add.s32 	%r393, %r384, %r383;
	min.s32 	%r394, %r392, %r393;
	st.shared.u32 	[%r1+8192], %r394;
	ld.shared.u32 	%r395, [%r1+8320];
	add.s32 	%r396, %r385, %r383;
	min.s32 	%r397, %r395, %r396;
	st.shared.u32 	[%r1+8320], %r397;
	bar.sync 	0;
	ld.shared.u32 	%r398, [%r547+-8100];
	ld.shared.u32 	%r399, [%r547+92];
	ld.shared.u32 	%r400, [%r546+1792];
	ld.shared.u32 	%r401, [%r546+1920];
	ld.shared.u32 	%r402, [%r1];
	add.s32 	%r403, %r400, %r398;
	min.s32 	%r404, %r402, %r403;
	st.shared.u32 	[%r1], %r404;
	ld.shared.u32 	%r405, [%r1+128];
	add.s32 	%r406, %r401, %r398;
	min.s32 	%r407, %r405, %r406;
	st.shared.u32 	[%r1+128], %r407;
	ld.shared.u32 	%r408, [%r1+8192];
	add.s32 	%r409, %r400, %r399;
	min.s32 	%r410, %r408, %r409;
	st.shared.u32 	[%r1+8192], %r410;
	ld.shared.u32 	%r411, [%r1+8320];
	add.s32 	%r412, %r401, %r399;
	min.s32 	%r413, %r411, %r412;
	st.shared.u32 	[%r1+8320], %r413;
	bar.sync 	0;
	ld.shared.u32 	%r414, [%r547+-8096];
	ld.shared.u32 	%r415, [%r547+96];
	ld.shared.u32 	%r416, [%r546+2048];
	ld.shared.u32 	%r417, [%r546+2176];
	ld.shared.u32 	%r418, [%r1];
	add.s32 	%r419, %r416, %r414;
	min.s32 	%r420, %r418, %r419;
	st.shared.u32 	[%r1], %r420;
	ld.shared.u32 	%r421, [%r1+128];
	add.s32 	%r422, %r417, %r414;
	min.s32 	%r423, %r421, %r422;
	st.shared.u32 	[%r1+128], %r423;
	ld.shared.u32 	%r424, [%r1+8192];
	add.s32 	%r425, %r416, %r415;
	min.s32 	%r426, %r424, %r425;
	st.shared.u32 	[%r1+8192], %r426;
	ld.shared.u32 	%r427, [%r1+8320];
	add.s32 	%r428, %r417, %r415;
	min.s32 	%r429, %r427, %r428;
	st.shared.u32 	[%r1+8320], %r429;
	bar.sync 	0;
	ld.shared.u32 	%r430, [%r547+-8092];
	ld.shared.u32 	%r431, [%r547+100];
	ld.shared.u32 	%r432, [%r546+2304];
	ld.shared.u32 	%r433, [%r546+2432];
	ld.shared.u32 	%r434, [%r1];
	add.s32 	%r435, %r432, %r430;
	min.s32 	%r436, %r434, %r435;
	st.shared.u32 	[%r1], %r436;
	ld.shared.u32 	%r437, [%r1+128];
	add.s32 	%r438, %r433, %r430;
	min.s32 	%r439, %r437, %r438;
	st.shared.u32 	[%r1+128], %r439;
	ld.shared.u32 	%r440, [%r1+8192];
	add.s32 	%r441, %r432, %r431;
	min.s32 	%r442, %r440, %r441;
	st.shared.u32 	[%r1+8192], %r442;
	ld.shared.u32 	%r443, [%r1+8320];
	add.s32 	%r444, %r433, %r431;
	min.s32 	%r445, %r443, %r444;
	st.shared.u32 	[%r1+8320], %r445;
	bar.sync 	0;
	ld.shared.u32 	%r446, [%r547+-8088];
	ld.shared.u32 	%r447, [%r547+104];
	ld.shared.u32 	%r448, [%r546+2560];
	ld.shared.u32 	%r449, [%r546+2688];
	ld.shared.u32 	%r450, [%r1];
	add.s32 	%r451, %r448, %r446;
	min.s32 	%r452, %r450, %r451;
	st.shared.u32 	[%r1], %r452;
	ld.shared.u32 	%r453, [%r1+128];
	add.s32 	%r454, %r449, %r446;
	min.s32 	%r455, %r453, %r454;
	st.shared.u32 	[%r1+128], %r455;
	ld.shared.u32 	%r456, [%r1+8192];
	add.s32 	%r457, %r448, %r447;
	min.s32 	%r458, %r456, %r457;
	st.shared.u32 	[%r1+8192], %r458;
	ld.shared.u32 	%r459, [%r1+8320];
	add.s32 	%r460, %r449, %r447;
	min.s32 	%r461, %r459, %r460;
	st.shared.u32 	[%r1+8320], %r461;
	bar.sync 	0;
	ld.shared.u32 	%r462, [%r547+-8084];
	ld.shared.u32 	%r463, [%r547+108];
	ld.shared.u32 	%r464, [%r546+2816];
	ld.shared.u32 	%r465, [%r546+2944];
	ld.shared.u32 	%r466, [%r1];
	add.s32 	%r467, %r464, %r462;
	min.s32 	%r468, %r466, %r467;
	st.shared.u32 	[%r1], %r468;
	ld.shared.u32 	%r469, [%r1+128];
	add.s32 	%r470, %r465, %r462;
	min.s32 	%r471, %r469, %r470;
	st.shared.u32 	[%r1+128], %r471;
	ld.shared.u32 	%r472, [%r1+8192];
	add.s32 	%r473, %r464, %r463;
	min.s32 	%r474, %r472, %r473;
	st.shared.u32 	[%r1+8192], %r474;
	ld.shared.u32 	%r475, [%r1+8320];
	add.s32 	%r476, %r465, %r463;
	min.s32 	%r477, %r475, %r476;
	st.shared.u32 	[%r1+8320], %r477;
	bar.sync 	0;
	ld.shared.u32 	%r478, [%r547+-8080];
	ld.shared.u32 	%r479, [%r547+112];
	ld.shared.u32 	%r480, [%r546+3072];
	ld.shared.u32 	%r481, [%r546+3200];
	ld.shared.u32 	%r482, [%r1];
	add.s32 	%r483, %r480, %r478;
	min.s32 	%r484, %r482, %r483;
	st.shared.u32 	[%r1], %r484;
	ld.shared.u32 	%r485, [%r1+128];
	add.s32 	%r486, %r481, %r478;
	min.s32 	%r487, %r485, %r486;
	st.shared.u32 	[%r1+128], %r487;
	ld.shared.u32 	%r488, [%r1+8192];
	add.s32 	%r489, %r480, %r479;
	min.s32 	%r490, %r488, %r489;
	st.shared.u32 	[%r1+8192], %r490;
	ld.shared.u32 	%r491, [%r1+8320];
	add.s32 	%r492, %r481, %r479;
	min.s32 	%r493, %r491, %r492;
	st.shared.u32 	[%r1+8320], %r493;
	bar.sync 	0;
	ld.shared.u32 	%r494, [%r547+-8076];
	ld.shared.u32 	%r495, [%r547+116];
	ld.shared.u32 	%r496, [%r546+3328];
	ld.shared.u32 	%r497, [%r546+3456];
	ld.shared.u32 	%r498, [%r1];
	add.s32 	%r499, %r496, %r494;
	min.s32 	%r500, %r498, %r499;
	st.shared.u32 	[%r1], %r500;
	ld.shared.u32 	%r501, [%r1+128];
	add.s32 	%r502, %r497, %r494;
	min.s32 	%r503, %r501, %r502;
	st.shared.u32 	[%r1+128], %r503;
	ld.shared.u32 	%r504, [%r1+8192];
	add.s32 	%r505, %r496, %r495;
	min.s32 	%r506, %r504, %r505;
	st.shared.u32 	[%r1+8192], %r506;
	ld.shared.u32 	%r507, [%r1+8320];
	add.s32 	%r508, %r497, %r495;
	min.s32 	%r509, %r507, %r508;
	st.shared.u32 	[%r1+8320], %r509;
	bar.sync 	0;
	ld.shared.u32 	%r510, [%r547+-8072];
	ld.shared.u32 	%r511, [%r547+120];
	ld.shared.u32 	%r512, [%r546+3584];
	ld.shared.u32 	%r513, [%r546+3712];
	ld.shared.u32 	%r514, [%r1];
	add.s32 	%r515, %r512, %r510;
	min.s32 	%r516, %r514, %r515;
	st.shared.u32 	[%r1], %r516;
	ld.shared.u32 	%r517, [%r1+128];
	add.s32 	%r518, %r513, %r510;
	min.s32 	%r519, %r517, %r518;
	st.shared.u32 	[%r1+128], %r519;
	ld.shared.u32 	%r520, [%r1+8192];
	add.s32 	%r521, %r512, %r511;
	min.s32 	%r522, %r520, %r521;
	st.shared.u32 	[%r1+8192], %r522;
	ld.shared.u32 	%r523, [%r1+8320];
	add.s32 	%r524, %r513, %r511;
	min.s32 	%r525, %r523, %r524;
	st.shared.u32 	[%r1+8320], %r525;
	bar.sync 	0;
	ld.shared.u32 	%r526, [%r547+-8068];
	ld.shared.u32 	%r527, [%r547+124];
	ld.shared.u32 	%r528, [%r546+3840];
	ld.shared.u32 	%r529, [%r546+3968];
	ld.shared.u32 	%r530, [%r1];
	add.s32 	%r531, %r528, %r526;
	min.s32 	%r532, %r530, %r531;
	st.shared.u32 	[%r1], %r532;
	ld.shared.u32 	%r533, [%r1+128];
	add.s32 	%r534, %r529, %r526;
	min.s32 	%r535, %r533, %r534;
	st.shared.u32 	[%r1+128], %r535;
	ld.shared.u32 	%r536, [%r1+8192];
	add.s32 	%r537, %r528, %r527;
	min.s32 	%r538, %r536, %r537;
	st.shared.u32 	[%r1+8192], %r538;
	ld.shared.u32 	%r539, [%r1+8320];
	add.s32 	%r540, %r529, %r527;
	min.s32 	%r541, %r539, %r540;
	st.shared.u32 	[%r1+8320], %r541;
	bar.sync 	0;
	add.s32 	%r548, %r548, 128;
	add.s32 	%r547, %r547, 128;
	add.s32 	%r546, %r546, 8192;
	setp.ne.s32 	%p1, %r548, 8448;
	@%p1 bra 	$L__BB0_1;
	ld.shared.u32 	%r542, [%r1];
	st.global.u32 	[%rd1], %r542;
	ld.shared.u32 	%r543, [%r1+128];
	st.global.u32 	[%rd1+128], %r543;
	ld.shared.u32 	%r544, [%r1+8192];
	st.global.u32 	[%rd2], %r544;
	ld.shared.u32 	%r545, [%r1+8320];
	st.global.u32 	[%rd2+128], %r545;
	ret;

}
	// .globl	_Z17kernel_phase2_rowPiii
.visible .entry _Z17kernel_phase2_rowPiii(
	.param .u64 .ptr .align 1 _Z17kernel_phase2_rowPiii_param_0,
	.param .u32 _Z17kernel_phase2_rowPiii_param_1,
	.param .u32 _Z17kernel_phase2_rowPiii_param_2
)
{
	.reg .pred 	%p<3>;
	.reg .b32 	%r<447>;
	.reg .b64 	%rd<11>;
	// demoted variable
	.shared .align 4 .b8 _ZZ17kernel_phase2_rowPiiiE8sm_pivot[16384];
	// demoted variable
	.shared .align 4 .b8 _ZZ17kernel_phase2_rowPiiiE7sm_self[16384];
	ld.param.u64 	%rd3, [_Z17kernel_phase2_rowPiii_param_0];
	ld.param.u32 	%r23, [_Z17kernel_phase2_rowPiii_param_1];
	ld.param.u32 	%r24, [_Z17kernel_phase2_rowPiii_param_2];
	mov.u32 	%r1, %ctaid.x;
	setp.eq.s32 	%p1, %r1, %r23;
	@%p1 bra 	$L__BB1_4;
	cvta.to.global.u64 	%rd4, %rd3;
	mov.u32 	%r26, %tid.x;
	mov.u32 	%r27, %tid.y;
	shl.b32 	%r28, %r23, 6;
	mul.lo.s32 	%r29, %r28, %r24;
	add.s32 	%r30, %r29, %r28;
	shl.b32 	%r31, %r1, 6;
	add.s32 	%r32, %r29, %r31;
	mul.lo.s32 	%r33, %r24, %r27;
	add.s32 	%r34, %r30, %r33;
	add.s32 	%r35, %r34, %r26;
	mul.wide.s32 	%rd5, %r35, 4;
	add.s64 	%rd6, %rd4, %rd5;
	ld.global.u32 	%r36, [%rd6];
	shl.b32 	%r37, %r27, 8;
	mov.u32 	%r38, _ZZ17kernel_phase2_rowPiiiE8sm_pivot;
	add.s32 	%r39, %r38, %r37;
	shl.b32 	%r40, %r26, 2;
	add.s32 	%r41, %r39, %r40;
	st.shared.u32 	[%r41], %r36;
	ld.global.u32 	%r42, [%rd6+128];
	st.shared.u32 	[%r41+128], %r42;
	shl.b32 	%r43, %r24, 5;
	add.s32 	%r44, %r33, %r43;
	add.s32 	%r45, %r30, %r44;
	add.s32 	%r46, %r45, %r26;
	mul.wide.s32 	%rd7, %r46, 4;
	add.s64 	%rd8, %rd4, %rd7;
	ld.global.u32 	%r47, [%rd8];
	st.shared.u32 	[%r41+8192], %r47;
	ld.global.u32 	%r48, [%rd8+128];
	st.shared.u32 	[%r41+8320], %r48;
	add.s32 	%r49, %r32, %r33;
	add.s32 	%r50, %r49, %r26;
	mul.wide.s32 	%rd9, %r50, 4;
	add.s64 	%rd1, %rd4, %rd9;
	ld.global.u32 	%r51, [%rd1];
	mov.u32 	%r52, _ZZ17kernel_phase2_rowPiiiE7sm_self;
	add.s32 	%r53, %r52, %r37;
	add.s32 	%r2, %r53, %r40;
	st.shared.u32 	[%r2], %r51;
	ld.global.u32 	%r54, [%rd1+128];
	st.shared.u32 	[%r2+128], %r54;
	add.s32 	%r55, %r32, %r44;
	add.s32 	%r56, %r55, %r26;
	mul.wide.s32 	%rd10, %r56, 4;
	add.s64 	%rd2, %rd4, %rd10;
	ld.global.u32 	%r57, [%rd2];
	st.shared.u32 	[%r2+8192], %r57;
	ld.global.u32 	%r58, [%rd2+128];
	st.shared.u32 	[%r2+8320], %r58;
	bar.sync 	0;
	ld.shared.u32 	%r446, [%r2];
	ld.shared.u32 	%r445, [%r2+128];
	ld.shared.u32 	%r444, [%r2+8192];
	ld.shared.u32 	%r443, [%r2+8320];
	add.s32 	%r441, %r39, 8192;
	add.s32 	%r59, %r40, %r52;
	add.s32 	%r440, %r59, 4096;
	mov.b32 	%r442, 8192;
$L__BB1_2:
	.pragma "nounroll";
	ld.shared.u32 	%r60, [%r441+-8192];
	ld.shared.u32 	%r61, [%r441];
	ld.shared.u32 	%r62, [%r440+-4096];
	ld.shared.u32 	%r63, [%r440+-3968];
	add.s32 	%r64, %r62, %r60;
	min.s32 	%r65, %r446, %r64;
	st.shared.u32 	[%r2], %r65;
	add.s32 	%r66, %r63, %r60;
	min.s32 	%r67, %r445, %r66;
	st.shared.u32 	[%r2+128], %r67;
	add.s32 	%r68, %r62, %r61;
	min.s32 	%r69, %r444, %r68;
	st.shared.u32 	[%r2+8192], %r69;
	add.s32 	%r70, %r63, %r61;
	min.s32 	%r71, %r443, %r70;
	st.shared.u32 	[%r2+8320], %r71;
	ld.shared.u32 	%r72, [%r441+-8188];
	ld.shared.u32 	%r73, [%r441+4];
	ld.shared.u32 	%r74, [%r440+-3840];
	ld.shared.u32 	%r75, [%r440+-3712];
	add.s32 	%r76, %r74, %r72;
	min.s32 	%r77, %r65, %r76;
	st.shared.u32 	[%r2], %r77;
	add.s32 	%r78, %r75, %r72;
	min.s32 	%r79, %r67, %r78;
	st.shared.u32 	[%r2+128], %r79;
	add.s32 	%r80, %r74, %r73;
	min.s32 	%r81, %r69, %r80;
	st.shared.u32 	[%r2+8192], %r81;
	add.s32 	%r82, %r75, %r73;
	min.s32 	%r83, %r71, %r82;
	st.shared.u32 	[%r2+8320], %r83;
	ld.shared.u32 	%r84, [%r441+-8184];
	ld.shared.u32 	%r85, [%r441+8];
	ld.shared.u32 	%r86, [%r440+-3584];
	ld.shared.u32 	%r87, [%r440+-3456];
	add.s32 	%r88, %r86, %r84;
	min.s32 	%r89, %r77, %r88;
	st.shared.u32 	[%r2], %r89;
	add.s32 	%r90, %r87, %r84;
	min.s32 	%r91, %r79, %r90;
	st.shared.u32 	[%r2+128], %r91;
	add.s32 	%r92, %r86, %r85;
	min.s32 	%r93, %r81, %r92;
	st.shared.u32 	[%r2+8192], %r93;
	add.s32 	%r94, %r87, %r85;
	min.s32 	%r95, %r83, %r94;
	st.shared.u32 	[%r2+8320], %r95;
	ld.shared.u32 	%r96, [%r441+-8180];
	ld.shared.u32 	%r97, [%r441+12];
	ld.shared.u32 	%r98, [%r440+-3328];
	ld.shared.u32 	%r99, [%r440+-3200];
	add.s32 	%r100, %r98, %r96;
	min.s32 	%r101, %r89, %r100;
	st.shared.u32 	[%r2], %r101;
	add.s32 	%r102, %r99, %r96;
	min.s32 	%r103, %r91, %r102;
	st.shared.u32 	[%r2+128], %r103;
	add.s32 	%r104, %r98, %r97;
	min.s32 	%r105, %r93, %r104;
	st.shared.u32 	[%r2+8192], %r105;
	add.s32 	%r106, %r99, %r97;
	min.s32 	%r107, %r95, %r106;
	st.shared.u32 	[%r2+8320], %r107;
	ld.shared.u32 	%r108, [%r441+-8176];
	ld.shared.u32 	%r109, [%r441+16];
	ld.shared.u32 	%r110, [%r440+-3072];
	ld.shared.u32 	%r111, [%r440+-2944];
	add.s32 	%r112, %r110, %r108;
	min.s32 	%r113, %r101, %r112;
	st.shared.u32 	[%r2], %r113;
	add.s32 	%r114, %r111, %r108;
	min.s32 	%r115, %r103, %r114;
	st.shared.u32 	[%r2+128], %r115;
	add.s32 	%r116, %r110, %r109;
	min.s32 	%r117, %r105, %r116;
	st.shared.u32 	[%r2+8192], %r117;
	add.s32 	%r118, %r111, %r109;
	min.s32 	%r119, %r107, %r118;
	st.shared.u32 	[%r2+8320], %r119;
	ld.shared.u32 	%r120, [%r441+-8172];
	ld.shared.u32 	%r121, [%r441+20];
	ld.shared.u32 	%r122, [%r440+-2816];
	ld.shared.u32 	%r123, [%r440+-2688];
	add.s32 	%r124, %r122, %r120;
	min.s32 	%r125, %r113, %r124;
	st.shared.u32 	[%r2], %r125;
	add.s32 	%r126, %r123, %r120;
	min.s32 	%r127, %r115, %r126;
	st.shared.u32 	[%r2+128], %r127;
	add.s32 	%r128, %r122, %r121;
	min.s32 	%r129, %r117, %r128;
	st.shared.u32 	[%r2+8192], %r129;
	add.s32 	%r130, %r123, %r121;
	min.s32 	%r131, %r119, %r130;
	st.shared.u32 	[%r2+8320], %r131;
	ld.shared.u32 	%r132, [%r441+-8168];
	ld.shared.u32 	%r133, [%r441+24];
	ld.shared.u32 	%r134, [%r440+-2560];
	ld.shared.u32 	%r135, [%r440+-2432];
	add.s32 	%r136, %r134, %r132;
	min.s32 	%r137, %r125, %r136;
	st.shared.u32 	[%r2], %r137;
	add.s32 	%r138, %r135, %r132;
	min.s32 	%r139, %r127, %r138;
	st.shared.u32 	[%r2+128], %r139;
	add.s32 	%r140, %r134, %r133;
	min.s32 	%r141, %r129, %r140;
	st.shared.u32 	[%r2+8192], %r141;
	add.s32 	%r142, %r135, %r133;
	min.s32 	%r143, %r131, %r142;
	st.shared.u32 	[%r2+8320], %r143;
	ld.shared.u32 	%r144, [%r441+-8164];
	ld.shared.u32 	%r145, [%r441+28];
	ld.shared.u32 	%r146, [%r440+-2304];
	ld.shared.u32 	%r147, [%r440+-2176];
	add.s32 	%r148, %r146, %r144;
	min.s32 	%r149, %r137, %r148;
	st.shared.u32 	[%r2], %r149;
	add.s32 	%r150, %r147, %r144;
	min.s32 	%r151, %r139, %r150;
	st.shared.u32 	[%r2+128], %r151;
	add.s32 	%r152, %r146, %r145;
	min.s32 	%r153, %r141, %r152;
	st.shared.u32 	[%r2+8192], %r153;
	add.s32 	%r154, %r147, %r145;
	min.s32 	%r155, %r143, %r154;
	st.shared.u32 	[%r2+8320], %r155;
	ld.shared.u32 	%r156, [%r441+-8160];
	ld.shared.u32 	%r157, [%r441+32];
	ld.shared.u32 	%r158, [%r440+-2048];
	ld.shared.u32 	%r159, [%r440+-1920];
	add.s32 	%r160, %r158, %r156;
	min.s32 	%r161, %r149, %r160;
	st.shared.u32 	[%r2], %r161;
	add.s32 	%r162, %r159, %r156;
	min.s32 	%r163, %r151, %r162;
	st.shared.u32 	[%r2+128], %r163;
	add.s32 	%r164, %r158, %r157;
	min.s32 	%r165, %r153, %r164;
	st.shared.u32 	[%r2+8192], %r165;
	add.s32 	%r166, %r159, %r157;
	min.s32 	%r167, %r155, %r166;
	st.shared.u32 	[%r2+8320], %r167;
	ld.shared.u32 	%r168, [%r441+-8156];
	ld.shared.u32 	%r169, [%r441+36];
	ld.shared.u32 	%r170, [%r440+-1792];
	ld.shared.u32 	%r171, [%r440+-1664];
	add.s32 	%r172, %r170, %r168;
	min.s32 	%r173, %r161, %r172;
	st.shared.u32 	[%r2], %r173;
	add.s32 	%r174, %r171, %r168;
	min.s32 	%r175, %r163, %r174;
	st.shared.u32 	[%r2+128], %r175;
	add.s32 	%r176, %r170, %r169;
	min.s32 	%r177, %r165, %r176;
	st.shared.u32 	[%r2+8192], %r177;
	add.s32 	%r178, %r171, %r169;
	min.s32 	%r179, %r167, %r178;
	st.shared.u32 	[%r2+8320], %r179;
	ld.shared.u32 	%r180, [%r441+-8152];
	ld.shared.u32 	%r181, [%r441+40];
	ld.shared.u32 	%r182, [%r440+-1536];
	ld.shared.u32 	%r183, [%r440+-1408];
	add.s32 	%r184, %r182, %r180;
	min.s32 	%r185, %r173, %r184;
	st.shared.u32 	[%r2], %r185;
	add.s32 	%r186, %r183, %r180;
	min.s32 	%r187, %r175, %r186;
	st.shared.u32 	[%r2+128], %r187;
	add.s32 	%r188, %r182, %r181;
	min.s32 	%r189, %r177, %r188;
	st.shared.u32 	[%r2+8192], %r189;
	add.s32 	%r190, %r183, %r181;
	min.s32 	%r191, %r179, %r190;
	st.shared.u32 	[%r2+8320], %r191;
	ld.shared.u32 	%r192, [%r441+-8148];
	ld.shared.u32 	%r193, [%r441+44];
	ld.shared.u32 	%r194, [%r440+-1280];
	ld.shared.u32 	%r195, [%r440+-1152];
	add.s32 	%r196, %r194, %r192;
	min.s32 	%r197, %r185, %r196;
	st.shared.u32 	[%r2], %r197;
	add.s32 	%r198, %r195, %r192;
	min.s32 	%r199, %r187, %r198;
	st.shared.u32 	[%r2+128], %r199;
	add.s32 	%r200, %r194, %r193;
	min.s32 	%r201, %r189, %r200;
	st.shared.u32 	[%r2+8192], %r201;
	add.s32 	%r202, %r195, %r193;
	min.s32 	%r203, %r191, %r202;
	st.shared.u32 	[%r2+8320], %r203;
	ld.shared.u32 	%r204, [%r441+-8144];
	ld.shared.u32 	%r205, [%r441+48];
	ld.shared.u32 	%r206, [%r440+-1024];
	ld.shared.u32 	%r207, [%r440+-896];
	add.s32 	%r208, %r206, %r204;
	min.s32 	%r209, %r197, %r208;
	st.shared.u32 	[%r2], %r209;
	add.s32 	%r210, %r207, %r204;
	min.s32 	%r211, %r199, %r210;
	st.shared.u32 	[%r2+128], %r211;
	add.s32 	%r212, %r206, %r205;
	min.s32 	%r213, %r201, %r212;
	st.shared.u32 	[%r2+8192], %r213;
	add.s32 	%r214, %r207, %r205;
	min.s32 	%r215, %r203, %r214;
	st.shared.u32 	[%r2+8320], %r215;
	ld.shared.u32 	%r216, [%r441+-8140];
	ld.shared.u32 	%r217, [%r441+52];
	ld.shared.u32 	%r218, [%r440+-768];
	ld.shared.u32 	%r219, [%r440+-640];
	add.s32 	%r220, %r218, %r216;
	min.s32 	%r221, %r209, %r220;
	st.shared.u32 	[%r2], %r221;
	add.s32 	%r222, %r219, %r216;
	min.s32 	%r223, %r211, %r222;
	st.shared.u32 	[%r2+128], %r223;
	add.s32 	%r224, %r218, %r217;
	min.s32 	%r225, %r213, %r224;
	st.shared.u32 	[%r2+8192], %r225;
	add.s32 	%r226, %r219, %r217;
	min.s32 	%r227, %r215, %r226;
	st.shared.u32 	[%r2+8320], %r227;
	ld.shared.u32 	%r228, [%r441+-8136];
	ld.shared.u32 	%r229, [%r441+56];
	ld.shared.u32 	%r230, [%r440+-512];
	ld.shared.u32 	%r231, [%r440+-384];
	add.s32 	%r232, %r230, %r228;
	min.s32 	%r233, %r221, %r232;
	st.shared.u32 	[%r2], %r233;
	add.s32 	%r234, %r231, %r228;
	min.s32 	%r235, %r223, %r234;
	st.shared.u32 	[%r2+128], %r235;
	add.s32 	%r236, %r230, %r229;
	min.s32 	%r237, %r225, %r236;
	st.shared.u32 	[%r2+8192], %r237;
	add.s32 	%r238, %r231, %r229;
	min.s32 	%r239, %r227, %r238;
	st.shared.u32 	[%r2+8320], %r239;
	ld.shared.u32 	%r240, [%r441+-8132];
	ld.shared.u32 	%r241, [%r441+60];
	ld.shared.u32 	%r242, [%r440+-256];
	ld.shared.u32 	%r243, [%r440+-128];
	add.s32 	%r244, %r242, %r240;
	min.s32 	%r245, %r233, %r244;
	st.shared.u32 	[%r2], %r245;
	add.s32 	%r246, %r243, %r240;
	min.s32 	%r247, %r235, %r246;
	st.shared.u32 	[%r2+128], %r247;
	add.s32 	%r248, %r242, %r241;
	min.s32 	%r249, %r237, %r248;
	st.shared.u32 	[%r2+8192], %r249;
	add.s32 	%r250, %r243, %r241;
	min.s32 	%r251, %r239, %r250;
	st.shared.u32 	[%r2+8320], %r251;
	ld.shared.u32 	%r252, [%r441+-8128];
	ld.shared.u32 	%r253, [%r441+64];
	ld.shared.u32 	%r254, [%r440];
	ld.shared.u32 	%r255, [%r440+128];
	add.s32 	%r256, %r254, %r252;
	min.s32 	%r257, %r245, %r256;
	st.shared.u32 	[%r2], %r257;
	add.s32 	%r258, %r255, %r252;
	min.s32 	%r259, %r247, %r258;
	st.shared.u32 	[%r2+128], %r259;
	add.s32 	%r260, %r254, %r253;
	min.s32 	%r261, %r249, %r260;
	st.shared.u32 	[%r2+8192], %r261;
	add.s32 	%r262, %r255, %r253;
	min.s32 	%r263, %r251, %r262;
	st.shared.u32 	[%r2+8320], %r263;
	ld.shared.u32 	%r264, [%r441+-8124];
	ld.shared.u32 	%r265, [%r441+68];
	ld.shared.u32 	%r266, [%r440+256];
	ld.shared.u32 	%r267, [%r440+384];
	add.s32 	%r268, %r266, %r264;
	min.s32 	%r269, %r257, %r268;
	st.shared.u32 	[%r2], %r269;
	add.s32 	%r270, %r267, %r264;
	min.s32 	%r271, %r259, %r270;
	st.shared.u32 	[%r2+128], %r271;
	add.s32 	%r272, %r266, %r265;
	min.s32 	%r273, %r261, %r272;
	st.shared.u32 	[%r2+8192], %r273;
	add.s32 	%r274, %r267, %r265;
	min.s32 	%r275, %r263, %r274;
	st.shared.u32 	[%r2+8320], %r275;
	ld.shared.u32 	%r276, [%r441+-8120];
	ld.shared.u32 	%r277, [%r441+72];
	ld.shared.u32 	%r278, [%r440+512];
	ld.shared.u32 	%r279, [%r440+640];
	add.s32 	%r280, %r278, %r276;
	min.s32 	%r281, %r269, %r280;
	st.shared.u32 	[%r2], %r281;
	add.s32 	%r282, %r279, %r276;
	min.s32 	%r283, %r271, %r282;
	st.shared.u32 	[%r2+128], %r283;
	add.s32 	%r284, %r278, %r277;
	min.s32 	%r285, %r273, %r284;
	st.shared.u32 	[%r2+8192], %r285;
	add.s32 	%r286, %r279, %r277;
	min.s32 	%r287, %r275, %r286;
	st.shared.u32 	[%r2+8320], %r287;
	ld.shared.u32 	%r288, [%r441+-8116];
	ld.shared.u32 	%r289, [%r441+76];
	ld.shared.u32 	%r290, [%r440+768];
	ld.shared.u32 	%r291, [%r440+896];
	add.s32 	%r292, %r290, %r288;
	min.s32 	%r293, %r281, %r292;
	st.shared.u32 	[%r2], %r293;
	add.s32 	%r294, %r291, %r288;
	min.s32 	%r295, %r283, %r294;
	st.shared.u32 	[%r2+128], %r295;
	add.s32 	%r296, %r290, %r289;
	min.s32 	%r297, %r285, %r296;
	st.shared.u32 	[%r2+8192], %r297;
	add.s32 	%r298, %r291, %r289;
	min.s32 	%r299, %r287, %r298;
	st.shared.u32 	[%r2+8320], %r299;
	ld.shared.u32 	%r300, [%r441+-8112];
	ld.shared.u32 	%r301, [%r441+80];
	ld.shared.u32 	%r302, [%r440+1024];
	ld.shared.u32 	%r303, [%r440+1152];
	add.s32 	%r304, %r302, %r300;
	min.s32 	%r305, %r293, %r304;
	st.shared.u32 	[%r2], %r305;
	add.s32 	%r306, %r303, %r300;
	min.s32 	%r307, %r295, %r306;
	st.shared.u32 	[%r2+128], %r307;
	add.s32 	%r308, %r302, %r301;
	min.s32 	%r309, %r297, %r308;
	st.shared.u32 	[%r2+8192], %r309;
	add.s32 	%r310, %r303, %r301;
	min.s32 	%r311, %r299, %r310;
	st.shared.u32 	[%r2+8320], %r311;
	ld.shared.u32 	%r312, [%r441+-8108];
	ld.shared.u32 	%r313, [%r441+84];
	ld.shared.u32 	%r314, [%r440+1280];
	ld.shared.u32 	%r315, [%r440+1408];
	add.s32 	%r316, %r314, %r312;
	min.s32 	%r317, %r305, %r316;
	st.shared.u32 	[%r2], %r317;
	add.s32 	%r318, %r315, %r312;
	min.s32 	%r319, %r307, %r318;
	st.shared.u32 	[%r2+128], %r319;
	add.s32 	%r320, %r314, %r313;
	min.s32 	%r321, %r309, %r320;
	st.shared.u32 	[%r2+8192], %r321;
	add.s32 	%r322, %r315, %r313;
	min.s32 	%r323, %r311, %r322;
	st.shared.u32 	[%r2+8320], %r323;
	ld.shared.u32 	%r324, [%r441+-8104];
	ld.shared.u32 	%r325, [%r441+88];
	ld.shared.u32 	%r326, [%r440+1536];
	ld.shared.u32 	%r327, [%r440+1664];
	add.s32 	%r328, %r326, %r324;
	min.s32 	%r329, %r317, %r328;
	st.shared.u32 	[%r2], %r329;
	add.s32 	%r330, %r327, %r324;
	min.s32 	%r331, %r319, %r330;
	st.shared.u32 	[%r2+128], %r331;
	add.s32 	%r332, %r326, %r325;
	min.s32 	%r333, %r321, %r332;
	st.shared.u32 	[%r2+8192], %r333;
	add.s32 	%r334, %r327, %r325;
	min.s32 	%r335, %r323, %r334;
	st.shared.u32 	[%r2+8320], %r335;
	ld.shared.u32 	%r336, [%r441+-8100];
	ld.shared.u32 	%r337, [%r441+92];
	ld.shared.u32 	%r338, [%r440+1792];
	ld.shared.u32 	%r339, [%r440+1920];
	add.s32 	%r340, %r338, %r336;
	min.s32 	%r341, %r329, %r340;
	st.shared.u32 	[%r2], %r341;
	add.s32 	%r342, %r339, %r336;
	min.s32 	%r343, %r331, %r342;
	st.shared.u32 	[%r2+128], %r343;
	add.s32 	%r344, %r338, %r337;
	min.s32 	%r345, %r333, %r344;
	st.shared.u32 	[%r2+8192], %r345;
	add.s32 	%r346, %r339, %r337;
	min.s32 	%r347, %r335, %r346;
	st.shared.u32 	[%r2+8320], %r347;
	ld.shared.u32 	%r348, [%r441+-8096];
	ld.shared.u32 	%r349, [%r441+96];
	ld.shared.u32 	%r350, [%r440+2048];
	ld.shared.u32 	%r351, [%r440+2176];
	add.s32 	%r352, %r350, %r348;
	min.s32 	%r353, %r341, %r352;
	st.shared.u32 	[%r2], %r353;
	add.s32 	%r354, %r351, %r348;
	min.s32 	%r355, %r343, %r354;
	st.shared.u32 	[%r2+128], %r355;
	add.s32 	%r356, %r350, %r349;
	min.s32 	%r357, %r345, %r356;
	st.shared.u32 	[%r2+8192], %r357;
	add.s32 	%r358, %r351, %r349;
	min.s32 	%r359, %r347, %r358;
	st.shared.u32 	[%r2+8320], %r359;
	ld.shared.u32 	%r360, [%r441+-8092];
	ld.shared.u32 	%r361, [%r441+100];
	ld.shared.u32 	%r362, [%r440+2304];
	ld.shared.u32 	%r363, [%r440+2432];
	add.s32 	%r364, %r362, %r360;
	min.s32 	%r365, %r353, %r364;
	st.shared.u32 	[%r2], %r365;
	add.s32 	%r366, %r363, %r360;
	min.s32 	%r367, %r355, %r366;
	st.shared.u32 	[%r2+128], %r367;
	add.s32 	%r368, %r362, %r361;
	min.s32 	%r369, %r357, %r368;
	st.shared.u32 	[%r2+8192], %r369;
	add.s32 	%r370, %r363, %r361;
	min.s32 	%r371, %r359, %r370;
	st.shared.u32 	[%r2+8320], %r371;
	ld.shared.u32 	%r372, [%r441+-8088];
	ld.shared.u32 	%r373, [%r441+104];
	ld.shared.u32 	%r374, [%r440+2560];
	ld.shared.u32 	%r375, [%r440+2688];
	add.s32 	%r376, %r374, %r372;
	min.s32 	%r377, %r365, %r376;
	st.shared.u32 	[%r2], %r377;
	add.s32 	%r378, %r375, %r372;
	min.s32 	%r379, %r367, %r378;
	st.shared.u32 	[%r2+128], %r379;
	add.s32 	%r380, %r374, %r373;
	min.s32 	%r381, %r369, %r380;
	st.shared.u32 	[%r2+8192], %r381;
	add.s32 	%r382, %r375, %r373;
	min.s32 	%r383, %r371, %r382;
	st.shared.u32 	[%r2+8320], %r383;
	ld.shared.u32 	%r384, [%r441+-8084];
	ld.shared.u32 	%r385, [%r441+108];
	ld.shared.u32 	%r386, [%r440+2816];
	ld.shared.u32 	%r387, [%r440+2944];
	add.s32 	%r388, %r386, %r384;
	min.s32 	%r389, %r377, %r388;
	st.shared.u32 	[%r2], %r389;
	add.s32 	%r390, %r387, %r384;
	min.s32 	%r391, %r379, %r390;
	st.shared.u32 	[%r2+128], %r391;
	add.s32 	%r392, %r386, %r385;
	min.s32 	%r393, %r381, %r392;
	st.shared.u32 	[%r2+8192], %r393;
	add.s32 	%r394, %r387, %r385;
	min.s32 	%r395, %r383, %r394;
	st.shared.u32 	[%r2+8320], %r395;
	ld.shared.u32 	%r396, [%r441+-8080];
	ld.shared.u32 	%r397, [%r441+112];
	ld.shared.u32 	%r398, [%r440+3072];
	ld.shared.u32 	%r399, [%r440+3200];
	add.s32 	%r400, %r398, %r396;
	min.s32 	%r401, %r389, %r400;
	st.shared.u32 	[%r2], %r401;
	add.s32 	%r402, %r399, %r396;
	min.s32 	%r403, %r391, %r402;
	st.shared.u32 	[%r2+128], %r403;
	add.s32 	%r404, %r398, %r397;
	min.s32 	%r405, %r393, %r404;
	st.shared.u32 	[%r2+8192], %r405;
	add.s32 	%r406, %r399, %r397;
	min.s32 	%r407, %r395, %r406;
	st.shared.u32 	[%r2+8320], %r407;
	ld.shared.u32 	%r408, [%r441+-8076];
	ld.shared.u32 	%r409, [%r441+116];
	ld.shared.u32 	%r410, [%r440+3328];
	ld.shared.u32 	%r411, [%r440+3456];
	add.s32 	%r412, %r410, %r408;
	min.s32 	%r413, %r401, %r412;
	st.shared.u32 	[%r2], %r413;
	add.s32 	%r414, %r411, %r408;
	min.s32 	%r415, %r403, %r414;
	st.shared.u32 	[%r2+128], %r415;
	add.s32 	%r416, %r410, %r409;
	min.s32 	%r417, %r405, %r416;
	st.shared.u32 	[%r2+8192], %r417;
	add.s32 	%r418, %r411, %r409;
	min.s32 	%r419, %r407, %r418;
	st.shared.u32 	[%r2+8320], %r419;
	ld.shared.u32 	%r420, [%r441+-8072];
	ld.shared.u32 	%r421, [%r441+120];
	ld.shared.u32 	%r422, [%r440+3584];
	ld.shared.u32 	%r423, [%r440+3712];
	add.s32 	%r424, %r422, %r420;
	min.s32 	%r425, %r413, %r424;
	st.shared.u32 	[%r2], %r425;
	add.s32 	%r426, %r423, %r420;
	min.s32 	%r427, %r415, %r426;
	st.shared.u32 	[%r2+128], %r427;
	add.s32 	%r428, %r422, %r421;
	min.s32 	%r429, %r417, %r428;
	st.shared.u32 	[%r2+8192], %r429;
	add.s32 	%r430, %r423, %r421;
	min.s32 	%r431, %r419, %r430;
	st.shared.u32 	[%r2+8320], %r431;
	ld.shared.u32 	%r432, [%r441+-8068];
	ld.shared.u32 	%r433, [%r441+124];
	ld.shared.u32 	%r434, [%r440+3840];
	ld.shared.u32 	%r435, [%r440+3968];
	add.s32 	%r436, %r434, %r432;
	min.s32 	%r446, %r425, %r436;
	st.shared.u32 	[%r2], %r446;
	add.s32 	%r437, %r435, %r432;
	min.s32 	%r445, %r427, %r437;
	st.shared.u32 	[%r2+128], %r445;
	add.s32 	%r438, %r434, %r433;
	min.s32 	%r444, %r429, %r438;
	st.shared.u32 	[%r2+8192], %r444;
	add.s32 	%r439, %r435, %r433;
	min.s32 	%r443, %r431, %r439;
	st.shared.u32 	[%r2+8320], %r443;
	add.s32 	%r442, %r442, 128;
	add.s32 	%r441, %r441, 128;
	add.s32 	%r440, %r440, 8192;
	setp.ne.s32 	%p2, %r442, 8448;
	@%p2 bra 	$L__BB1_2;
	st.global.u32 	[%rd1], %r446;
	st.global.u32 	[%rd1+128], %r445;
	st.global.u32 	[%rd2], %r444;
	st.global.u32 	[%rd2+128], %r443;
$L__BB1_4:
	ret;

}
	// .globl	_Z17kernel_phase2_colPiii
.visible .entry _Z17kernel_phase2_colPiii(
	.param .u64 .ptr .align 1 _Z17kernel_phase2_colPiii_param_0,
	.param .u32 _Z17kernel_phase2_colPiii_param_1,
	.param .u32 _Z17kernel_phase2_colPiii_param_2
)
{
	.reg .pred 	%p<3>;
	.reg .b32 	%r<447>;
	.reg .b64 	%rd<11>;
	// demoted variable
	.shared .align 4 .b8 _ZZ17kernel_phase2_colPiiiE8sm_pivot[16384];
	// demoted variable
	.shared .align 4 .b8 _ZZ17kernel_phase2_colPiiiE7sm_self[16384];
	ld.param.u64 	%rd3, [_Z17kernel_phase2_colPiii_param_0];
	ld.param.u32 	%r23, [_Z17kernel_phase2_colPiii_param_1];
	ld.param.u32 	%r24, [_Z17kernel_phase2_colPiii_param_2];
	mov.u32 	%r1, %ctaid.x;
	setp.eq.s32 	%p1, %r1, %r23;
	@%p1 bra 	$L__BB2_4;
	cvta.to.global.u64 	%rd4, %rd3;
	mov.u32 	%r26, %tid.x;
	mov.u32 	%r27, %tid.y;
	shl.b32 	%r28, %r23, 6;
	mad.lo.s32 	%r29, %r28, %r24, %r28;
	mul.lo.s32 	%r30, %r1, %r24;
	shl.b32 	%r31, %r30, 6;
	add.s32 	%r32, %r31, %r28;
	mul.lo.s32 	%r33, %r24, %r27;
	add.s32 	%r34, %r29, %r33;
	add.s32 	%r35, %r34, %r26;
	mul.wide.s32 	%rd5, %r35, 4;
	add.s64 	%rd6, %rd4, %rd5;
	ld.global.u32 	%r36, [%rd6];
	shl.b32 	%r37, %r27, 8;
	mov.u32 	%r38, _ZZ17kernel_phase2_colPiiiE8sm_pivot;
	add.s32 	%r39, %r38, %r37;
	shl.b32 	%r40, %r26, 2;
	add.s32 	%r41, %r39, %r40;
	st.shared.u32 	[%r41], %r36;
	ld.global.u32 	%r42, [%rd6+128];
	st.shared.u32 	[%r41+128], %r42;
	shl.b32 	%r43, %r24, 5;
	add.s32 	%r44, %r33, %r43;
	add.s32 	%r45, %r29, %r44;
	add.s32 	%r46, %r45, %r26;
	mul.wide.s32 	%rd7, %r46, 4;
	add.s64 	%rd8, %rd4, %rd7;
	ld.global.u32 	%r47, [%rd8];
	st.shared.u32 	[%r41+8192], %r47;
	ld.global.u32 	%r48, [%rd8+128];
	st.shared.u32 	[%r41+8320], %r48;
	add.s32 	%r49, %r32, %r33;
	add.s32 	%r50, %r49, %r26;
	mul.wide.s32 	%rd9, %r50, 4;
	add.s64 	%rd1, %rd4, %rd9;
	ld.global.u32 	%r51, [%rd1];
	mov.u32 	%r52, _ZZ17kernel_phase2_colPiiiE7sm_self;
	add.s32 	%r53, %r52, %r37;
	add.s32 	%r2, %r53, %r40;
	st.shared.u32 	[%r2], %r51;
	ld.global.u32 	%r54, [%rd1+128];
	st.shared.u32 	[%r2+128], %r54;
	add.s32 	%r55, %r32, %r44;
	add.s32 	%r56, %r55, %r26;
	mul.wide.s32 	%rd10, %r56, 4;
	add.s64 	%rd2, %rd4, %rd10;
	ld.global.u32 	%r57, [%rd2];
	st.shared.u32 	[%r2+8192], %r57;
	ld.global.u32 	%r58, [%rd2+128];
	st.shared.u32 	[%r2+8320], %r58;
	bar.sync 	0;
	ld.shared.u32 	%r446, [%r2];
	ld.shared.u32 	%r445, [%r2+128];
	ld.shared.u32 	%r444, [%r2+8192];
	ld.shared.u32 	%r443, [%r2+8320];
	add.s32 	%r441, %r53, 8192;
	add.s32 	%r59, %r40, %r38;
	add.s32 	%r440, %r59, 4096;
	mov.b32 	%r442, 8192;
$L__BB2_2:
	.pragma "nounroll";
	ld.shared.u32 	%r60, [%r441+-8192];
	ld.shared.u32 	%r61, [%r441];
	ld.shared.u32 	%r62, [%r440+-4096];
	ld.shared.u32 	%r63, [%r440+-3968];
	add.s32 	%r64, %r62, %r60;
	min.s32 	%r65, %r446, %r64;
	st.shared.u32 	[%r2], %r65;
	add.s32 	%r66, %r63, %r60;
	min.s32 	%r67, %r445, %r66;
	st.shared.u32 	[%r2+128], %r67;
	add.s32 	%r68, %r62, %r61;
	min.s32 	%r69, %r444, %r68;
	st.shared.u32 	[%r2+8192], %r69;
	add.s32 	%r70, %r63, %r61;
	min.s32 	%r71, %r443, %r70;
	st.shared.u32 	[%r2+8320], %r71;
	ld.shared.u32 	%r72, [%r441+-8188];
	ld.shared.u32 	%r73, [%r441+4];
	ld.shared.u32 	%r74, [%r440+-3840];
	ld.shared.u32 	%r75, [%r440+-3712];
	add.s32 	%r76, %r74, %r72;
	min.s32 	%r77, %r65, %r76;
	st.shared.u32 	[%r2], %r77;
	add.s32 	%r78, %r75, %r72;
	min.s32 	%r79, %r67, %r78;
	st.shared.u32 	[%r2+128], %r79;
	add.s32 	%r80, %r74, %r73;
	min.s32 	%r81, %r69, %r80;
	st.shared.u32 	[%r2+8192], %r81;
	add.s32 	%r82, %r75, %r73;
	min.s32 	%r83, %r71, %r82;
	st.shared.u32 	[%r2+8320], %r83;
	ld.shared.u32 	%r84, [%r441+-8184];
	ld.shared.u32 	%r85, [%r441+8];
	ld.shared.u32 	%r86, [%r440+-3584];
	ld.shared.u32 	%r87, [%r440+-3456];
	add.s32 	%r88, %r86, %r84;
	min.s32 	%r89, %r77, %r88;
	st.shared.u32 	[%r2], %r89;
	add.s32 	%r90, %r87, %r84;
	min.s32 	%r91, %r79, %r90;
	st.shared.u32 	[%r2+128], %r91;
	add.s32 	%r92, %r86, %r85;
	min.s32 	%r93, %r81, %r92;
	st.shared.u32 	[%r2+8192], %r93;
	add.s32 	%r94, %r87, %r85;
	min.s32 	%r95, %r83, %r94;
	st.shared.u32 	[%r2+8320], %r95;
	ld.shared.u32 	%r96, [%r441+-8180];
	ld.shared.u32 	%r97, [%r441+12];
	ld.shared.u32 	%r98, [%r440+-3328];
	ld.shared.u32 	%r99, [%r440+-3200];
	add.s32 	%r100, %r98, %r96;
	min.s32 	%r101, %r89, %r100;
	st.shared.u32 	[%r2], %r101;
	add.s32 	%r102, %r99, %r96;
	min.s32 	%r103, %r91, %r102;
	st.shared.u32 	[%r2+128], %r103;
	add.s32 	%r104, %r98, %r97;
	min.s32 	%r105, %r93, %r104;
	st.shared.u32 	[%r2+8192], %r105;
	add.s32 	%r106, %r99, %r97;
	min.s32 	%r107, %r95, %r106;
	st.shared.u32 	[%r2+8320], %r107;
	ld.shared.u32 	%r108, [%r441+-8176];
	ld.shared.u32 	%r109, [%r441+16];
	ld.shared.u32 	%r110, [%r440+-3072];
	ld.shared.u32 	%r111, [%r440+-2944];
	add.s32 	%r112, %r110, %r108;
	min.s32 	%r113, %r101, %r112;
	st.shared.u32 	[%r2], %r113;
	add.s32 	%r114, %r111, %r108;
	min.s32 	%r115, %r103, %r114;
	st.shared.u32 	[%r2+128], %r115;
	add.s32 	%r116, %r110, %r109;
	min.s32 	%r117, %r105, %r116;
	st.shared.u32 	[%r2+8192], %r117;
	add.s32 	%r118, %r111, %r109;
	min.s32 	%r119, %r107, %r118;
	st.shared.u32 	[%r2+8320], %r119;
	ld.shared.u32 	%r120, [%r441+-8172];
	ld.shared.u32 	%r121, [%r441+20];
	ld.shared.u32 	%r122, [%r440+-2816];
	ld.shared.u32 	%r123, [%r440+-2688];
	add.s32 	%r124, %r122, %r120;
	min.s32 	%r125, %r113, %r124;
	st.shared.u32 	[%r2], %r125;
	add.s32 	%r126, %r123, %r120;
	min.s32 	%r127, %r115, %r126;
	st.shared.u32 	[%r2+128], %r127;
	add.s32 	%r128, %r122, %r121;
	min.s32 	%r129, %r117, %r128;
	st.shared.u32 	[%r2+8192], %r129;
	add.s32 	%r130, %r123, %r121;
	min.s32 	%r131, %r119, %r130;
	st.shared.u32 	[%r2+8320], %r131;
	ld.shared.u32 	%r132, [%r441+-8168];
	ld.shared.u32 	%r133, [%r441+24];
	ld.shared.u32 	%r134, [%r440+-2560];
	ld.shared.u32 	%r135, [%r440+-2432];
	add.s32 	%r136, %r134, %r132;
	min.s32 	%r137, %r125, %r136;
	st.shared.u32 	[%r2], %r137;
	add.s32 	%r138, %r135, %r132;
	min.s32 	%r139, %r127, %r138;
	st.shared.u32 	[%r2+128], %r139;
	add.s32 	%r140, %r134, %r133;
	min.s32 	%r141, %r129, %r140;
	st.shared.u32 	[%r2+8192], %r141;
	add.s32 	%r142, %r135, %r133;
	min.s32 	%r143, %r131, %r142;
	st.shared.u32 	[%r2+8320], %r143;
	ld.shared.u32 	%r144, [%r441+-8164];
	ld.shared.u32 	%r145, [%r441+28];
	ld.shared.u32 	%r146, [%r440+-2304];
	ld.shared.u32 	%r147, [%r440+-2176];
	add.s32 	%r148, %r146, %r144;
	min.s32 	%r149, %r137, %r148;
	st.shared.u32 	[%r2], %r149;
	add.s32 	%r150, %r147, %r144;
	min.s32 	%r151, %r139, %r150;
	st.shared.u32 	[%r2+128], %r151;
	add.s32 	%r152, %r146, %r145;
	min.s32 	%r153, %r141, %r152;
	st.shared.u32 	[%r2+8192], %r153;
	add.s32 	%r154, %r147, %r145;
	min.s32 	%r155, %r143, %r154;
	st.shared.u32 	[%r2+8320], %r155;
	ld.shared.u32 	%r156, [%r441+-8160];
	ld.shared.u32 	%r157, [%r441+32];
	ld.shared.u32 	%r158, [%r440+-2048];
	ld.shared.u32 	%r159, [%r440+-1920];
	add.s32 	%r160, %r158, %r156;
	min.s32 	%r161, %r149, %r160;
	st.shared.u32 	[%r2], %r161;
	add.s32 	%r162, %r159, %r156;
	min.s32 	%r163, %r151, %r162;
	st.shared.u32 	[%r2+128], %r163;
	add.s32 	%r164, %r158, %r157;
	min.s32 	%r165, %r153, %r164;
	st.shared.u32 	[%r2+8192], %r165;
	add.s32 	%r166, %r159, %r157;
	min.s32 	%r167, %r155, %r166;
	st.shared.u32 	[%r2+8320], %r167;
	ld.shared.u32 	%r168, [%r441+-8156];
	ld.shared.u32 	%r169, [%r441+36];
	ld.shared.u32 	%r170, [%r440+-1792];
	ld.shared.u32 	%r171, [%r440+-1664];
	add.s32 	%r172, %r170, %r168;
	min.s32 	%r173, %r161, %r172;
	st.shared.u32 	[%r2], %r173;
	add.s32 	%r174, %r171, %r168;
	min.s32 	%r175, %r163, %r174;
	st.shared.u32 	[%r2+128], %r175;
	add.s32 	%r176, %r170, %r169;
	min.s32 	%r177, %r165, %r176;
	st.shared.u32 	[%r2+8192], %r177;
	add.s32 	%r178, %r171, %r169;
	min.s32 	%r179, %r167, %r178;
	st.shared.u32 	[%r2+8320], %r179;
	ld.shared.u32 	%r180, [%r441+-8152];
	ld.shared.u32 	%r181, [%r441+40];
	ld.shared.u32 	%r182, [%r440+-1536];
	ld.shared.u32 	%r183, [%r440+-1408];
	add.s32 	%r184, %r182, %r180;
	min.s32 	%r185, %r173, %r184;
	st.shared.u32 	[%r2], %r185;
	add.s32 	%r186, %r183, %r180;
	min.s32 	%r187, %r175, %r186;
	st.shared.u32 	[%r2+128], %r187;
	add.s32 	%r188, %r182, %r181;
	min.s32 	%r189, %r177, %r188;
	st.shared.u32 	[%r2+8192], %r189;
	add.s32 	%r190, %r183, %r181;
	min.s32 	%r191, %r179, %r190;
	st.shared.u32 	[%r2+8320], %r191;
	ld.shared.u32 	%r192, [%r441+-8148];
	ld.shared.u32 	%r193, [%r441+44];
	ld.shared.u32 	%r194, [%r440+-1280];
	ld.shared.u32 	%r195, [%r440+-1152];
	add.s32 	%r196, %r194, %r192;
	min.s32 	%r197, %r185, %r196;
	st.shared.u32 	[%r2], %r197;
	add.s32 	%r198, %r195, %r192;
	min.s32 	%r199, %r187, %r198;
	st.shared.u32 	[%r2+128], %r199;
	add.s32 	%r200, %r194, %r193;
	min.s32 	%r201, %r189, %r200;
	st.shared.u32 	[%r2+8192], %r201;
	add.s32 	%r202, %r195, %r193;
	min.s32 	%r203, %r191, %r202;
	st.shared.u32 	[%r2+8320], %r203;
	ld.shared.u32 	%r204, [%r441+-8144];
	ld.shared.u32 	%r205, [%r441+48];
	ld.shared.u32 	%r206, [%r440+-1024];
	ld.shared.u32 	%r207, [%r440+-896];
	add.s32 	%r208, %r206, %r204;
	min.s32 	%r209, %r197, %r208;
	st.shared.u32 	[%r2], %r209;
	add.s32 	%r210, %r207, %r204;
	min.s32 	%r211, %r199, %r210;
	st.shared.u32 	[%r2+128], %r211;
	add.s32 	%r212, %r206, %r205;
	min.s32 	%r213, %r201, %r212;
	st.shared.u32 	[%r2+8192], %r213;
	add.s32 	%r214, %r207, %r205;
	min.s32 	%r215, %r203, %r214;
	st.shared.u32 	[%r2+8320], %r215;
	ld.shared.u32 	%r216, [%r441+-8140];
	ld.shared.u32 	%r217, [%r441+52];
	ld.shared.u32 	%r218, [%r440+-768];
	ld.shared.u32 	%r219, [%r440+-640];
	add.s32 	%r220, %r218, %r216;
	min.s32 	%r221, %r209, %r220;
	st.shared.u32 	[%r2], %r221;
	add.s32 	%r222, %r219, %r216;
	min.s32 	%r223, %r211, %r222;
	st.shared.u32 	[%r2+128], %r223;
	add.s32 	%r224, %r218, %r217;
	min.s32 	%r225, %r213, %r224;
	st.shared.u32 	[%r2+8192], %r225;
	add.s32 	%r226, %r219, %r217;
	min.s32 	%r227, %r215, %r226;
	st.shared.u32 	[%r2+8320], %r227;
	ld.shared.u32 	%r228, [%r441+-8136];
	ld.shared.u32 	%r229, [%r441+56];
	ld.shared.u32 	%r230, [%r440+-512];
	ld.shared.u32 	%r231, [%r440+-384];
	add.s32 	%r232, %r230, %r228;
	min.s32 	%r233, %r221, %r232;
	st.shared.u32 	[%r2], %r233;
	add.s32 	%r234, %r231, %r228;
	min.s32 	%r235, %r223, %r234;
	st.shared.u32 	[%r2+128], %r235;
	add.s32 	%r236, %r230, %r229;
	min.s32 	%r237, %r225, %r236;
	st.shared.u32 	[%r2+8192], %r237;
	add.s32 	%r238, %r231, %r229;
	min.s32 	%r239, %r227, %r238;
	st.shared.u32 	[%r2+8320], %r239;
	ld.shared.u32 	%r240, [%r441+-8132];
	ld.shared.u32 	%r241, [%r441+60];
	ld.shared.u32 	%r242, [%r440+-256];
	ld.shared.u32 	%r243, [%r440+-128];
	add.s32 	%r244, %r242, %r240;
	min.s32 	%r245, %r233, %r244;
	st.shared.u32 	[%r2], %r245;
	add.s32 	%r246, %r243, %r240;
	min.s32 	%r247, %r235, %r246;
	st.shared.u32 	[%r2+128], %r247;
	add.s32 	%r248, %r242, %r241;
	min.s32 	%r249, %r237, %r248;
	st.shared.u32 	[%r2+8192], %r249;
	add.s32 	%r250, %r243, %r241;
	min.s32 	%r251, %r239, %r250;
	st.shared.u32 	[%r2+8320], %r251;
	ld.shared.u32 	%r252, [%r441+-8128];
	ld.shared.u32 	%r253, [%r441+64];
	ld.shared.u32 	%r254, [%r440];
	ld.shared.u32 	%r255, [%r440+128];
	add.s32 	%r256, %r254, %r252;
	min.s32 	%r257, %r245, %r256;
	st.shared.u32 	[%r2], %r257;
	add.s32 	%r258, %r255, %r252;
	min.s32 	%r259, %r247, %r258;
	st.shared.u32 	[%r2+128], %r259;
	add.s32 	%r260, %r254, %r253;
	min.s32 	%r261, %r249, %r260;
	st.shared.u32 	[%r2+8192], %r261;
	add.s32 	%r262, %r255, %r253;
	min.s32 	%r263, %r251, %r262;
	st.shared.u32 	[%r2+8320], %r263;
	ld.shared.u32 	%r264, [%r441+-8124];
	ld.shared.u32 	%r265, [%r441+68];
	ld.shared.u32 	%r266, [%r440+256];
	ld.shared.u32 	%r267, [%r440+384];
	add.s32 	%r268, %r266, %r264;
	min.s32 	%r269, %r257, %r268;
	st.shared.u32 	[%r2], %r269;
	add.s32 	%r270, %r267, %r264;
	min.s32 	%r271, %r259, %r270;
	st.shared.u32 	[%r2+128], %r271;
	add.s32 	%r272, %r266, %r265;
	min.s32 	%r273, %r261, %r272;
	st.shared.u32 	[%r2+8192], %r273;
	add.s32 	%r274, %r267, %r265;
	min.s32 	%r275, %r263, %r274;
	st.shared.u32 	[%r2+8320], %r275;
	ld.shared.u32 	%r276, [%r441+-8120];
	ld.shared.u32 	%r277, [%r441+72];
	ld.shared.u32 	%r278, [%r440+512];
	ld.shared.u32 	%r279, [%r440+640];
	add.s32 	%r280, %r278, %r276;
	min.s32 	%r281, %r269, %r280;
	st.shared.u32 	[%r2], %r281;
	add.s32 	%r282, %r279, %r276;
	min.s32 	%r283, %r271, %r282;
	st.shared.u32 	[%r2+128], %r283;
	add.s32 	%r284, %r278, %r277;
	min.s32 	%r285, %r273, %r284;
	st.shared.u32 	[%r2+8192], %r285;
	add.s32 	%r286, %r279, %r277;
	min.s32 	%r287, %r275, %r286;
	st.shared.u32 	[%r2+8320], %r287;
	ld.shared.u32 	%r288, [%r441+-8116];
	ld.shared.u32 	%r289, [%r441+76];
	ld.shared.u32 	%r290, [%r440+768];
	ld.shared.u32 	%r291, [%r440+896];
	add.s32 	%r292, %r290, %r288;
	min.s32 	%r293, %r281, %r292;
	st.shared.u32 	[%r2], %r293;
	add.s32 	%r294, %r291, %r288;
	min.s32 	%r295, %r283, %r294;
	st.shared.u32 	[%r2+128], %r295;
	add.s32 	%r296, %r290, %r289;
	min.s32 	%r297, %r285, %r296;
	st.shared.u32 	[%r2+8192], %r297;
	add.s32 	%r298, %r291, %r289;
	min.s32 	%r299, %r287, %r298;
	st.shared.u32 	[%r2+8320], %r299;
	ld.shared.u32 	%r300, [%r441+-8112];
	ld.shared.u32 	%r301, [%r441+80];
	ld.shared.u32 	%r302, [%r440+1024];
	ld.shared.u32 	%r303, [%r440+1152];
	add.s32 	%r304, %r302, %r300;
	min.s32 	%r305, %r293, %r304;
	st.shared.u32 	[%r2], %r305;
	add.s32 	%r306, %r303, %r300;
	min.s32 	%r307, %r295, %r306;
	st.shared.u32 	[%r2+128], %r307;
	add.s32 	%r308, %r302, %r301;
	min.s32 	%r309, %r297, %r308;
	st.shared.u32 	[%r2+8192], %r309;
	add.s32 	%r310, %r303, %r301;
	min.s32 	%r311, %r299, %r310;
	st.shared.u32 	[%r2+8320], %r311;
	ld.shared.u32 	%r312, [%r441+-8108];
	ld.shared.u32 	%r313, [%r441+84];
	ld.shared.u32 	%r314, [%r440+1280];
	ld.shared.u32 	%r315, [%r440+1408];
	add.s32 	%r316, %r314, %r312;
	min.s32 	%r317, %r305, %r316;
	st.shared.u32 	[%r2], %r317;
	add.s32 	%r318, %r315, %r312;
	min.s32 	%r319, %r307, %r318;
	st.shared.u32 	[%r2+128], %r319;
	add.s32 	%r320, %r314, %r313;
	min.s32 	%r321, %r309, %r320;
	st.shared.u32 	[%r2+8192], %r321;
	add.s32 	%r322, %r315, %r313;
	min.s32 	%r323, %r311, %r322;
	st.shared.u32 	[%r2+8320], %r323;
	ld.shared.u32 	%r324, [%r441+-8104];
	ld.shared.u32 	%r325, [%r441+88];
	ld.shared.u32 	%r326, [%r440+1536];
	ld.shared.u32 	%r327, [%r440+1664];
	add.s32 	%r328, %r326, %r324;
	min.s32 	%r329, %r317, %r328;
	st.shared.u32 	[%r2], %r329;
	add.s32 	%r330, %r327, %r324;
	min.s32 	%r331, %r319, %r330;
	st.shared.u32 	[%r2+128], %r331;
	add.s32 	%r332, %r326, %r325;
	min.s32 	%r333, %r321, %r332;
	st.shared.u32 	[%r2+8192], %r333;
	add.s32 	%r334, %r327, %r325;
	min.s32 	%r335, %r323, %r334;
	st.shared.u32 	[%r2+8320], %r335;
	ld.shared.u32 	%r336, [%r441+-8100];
	ld.shared.u32 	%r337, [%r441+92];
	ld.shared.u32 	%r338, [%r440+1792];
	ld.shared.u32 	%r339, [%r440+1920];
	add.s32 	%r340, %r338, %r336;
	min.s32 	%r341, %r329, %r340;
	st.shared.u32 	[%r2], %r341;
	add.s32 	%r342, %r339, %r336;
	min.s32 	%r343, %r331, %r342;
	st.shared.u32 	[%r2+128], %r343;
	add.s32 	%r344, %r338, %r337;
	min.s32 	%r345, %r333, %r344;
	st.shared.u32 	[%r2+8192], %r345;
	add.s32 	%r346, %r339, %r337;
	min.s32 	%r347, %r335, %r346;
	st.shared.u32 	[%r2+8320], %r347;
	ld.shared.u32 	%r348, [%r441+-8096];
	ld.shared.u32 	%r349, [%r441+96];
	ld.shared.u32 	%r350, [%r440+2048];
	ld.shared.u32 	%r351, [%r440+2176];
	add.s32 	%r352, %r350, %r348;
	min.s32 	%r353, %r341, %r352;
	st.shared.u32 	[%r2], %r353;
	add.s32 	%r354, %r351, %r348;
	min.s32 	%r355, %r343, %r354;
	st.shared.u32 	[%r2+128], %r355;
	add.s32 	%r356, %r350, %r349;
	min.s32 	%r357, %r345, %r356;
	st.shared.u32 	[%r2+8192], %r357;
	add.s32 	%r358, %r351, %r349;
	min.s32 	%r359, %r347, %r358;
	st.shared.u32 	[%r2+8320], %r359;
	ld.shared.u32 	%r360, [%r441+-8092];
	ld.shared.u32 	%r361, [%r441+100];
	ld.shared.u32 	%r362, [%r440+2304];
	ld.shared.u32 	%r363, [%r440+2432];
	add.s32 	%r364, %r362, %r360;
	min.s32 	%r365, %r353, %r364;
	st.shared.u32 	[%r2], %r365;
	add.s32 	%r366, %r363, %r360;
	min.s32 	%r367, %r355, %r366;
	st.shared.u32 	[%r2+128], %r367;
	add.s32 	%r368, %r362, %r361;
	min.s32 	%r369, %r357, %r368;
	st.shared.u32 	[%r2+8192], %r369;
	add.s32 	%r370, %r363, %r361;
	min.s32 	%r371, %r359, %r370;
	st.shared.u32 	[%r2+8320], %r371;
	ld.shared.u32 	%r372, [%r441+-8088];
	ld.shared.u32 	%r373, [%r441+104];
	ld.shared.u32 	%r374, [%r440+2560];
	ld.shared.u32 	%r375, [%r440+2688];
	add.s32 	%r376, %r374, %r372;
	min.s32 	%r377, %r365, %r376;
	st.shared.u32 	[%r2], %r377;
	add.s32 	%r378, %r375, %r372;
	min.s32 	%r379, %r367, %r378;
	st.shared.u32 	[%r2+128], %r379;
	add.s32 	%r380, %r374, %r373;
	min.s32 	%r381, %r369, %r380;
	st.shared.u32 	[%r2+8192], %r381;
	add.s32 	%r382, %r375, %r373;
	min.s32 	%r383, %r371, %r382;
	st.shared.u32 	[%r2+8320], %r383;
	ld.shared.u32 	%r384, [%r441+-8084];
	ld.shared.u32 	%r385, [%r441+108];
	ld.shared.u32 	%r386, [%r440+2816];
	ld.shared.u32 	%r387, [%r440+2944];
	add.s32 	%r388, %r386, %r384;
	min.s32 	%r389, %r377, %r388;
	st.shared.u32 	[%r2], %r389;
	add.s32 	%r390, %r387, %r384;
	min.s32 	%r391, %r379, %r390;
	st.shared.u32 	[%r2+128], %r391;
	add.s32 	%r392, %r386, %r385;
	min.s32 	%r393, %r381, %r392;
	st.shared.u32 	[%r2+8192], %r393;
	add.s32 	%r394, %r387, %r385;
	min.s32 	%r395, %r383, %r394;
	st.shared.u32 	[%r2+8320], %r395;
	ld.shared.u32 	%r396, [%r441+-8080];
	ld.shared.u32 	%r397, [%r441+112];
	ld.shared.u32 	%r398, [%r440+3072];
	ld.shared.u32 	%r399, [%r440+3200];
	add.s32 	%r400, %r398, %r396;
	min.s32 	%r401, %r389, %r400;
	st.shared.u32 	[%r2], %r401;
	add.s32 	%r402, %r399, %r396;
	min.s32 	%r403, %r391, %r402;
	st.shared.u32 	[%r2+128], %r403;
	add.s32 	%r404, %r398, %r397;
	min.s32 	%r405, %r393, %r404;
	st.shared.u32 	[%r2+8192], %r405;
	add.s32 	%r406, %r399, %r397;
	min.s32 	%r407, %r395, %r406;
	st.shared.u32 	[%r2+8320], %r407;
	ld.shared.u32 	%r408, [%r441+-8076];
	ld.shared.u32 	%r409, [%r441+116];
	ld.shared.u32 	%r410, [%r440+3328];
	ld.shared.u32 	%r411, [%r440+3456];
	add.s32 	%r412, %r410, %r408;
	min.s32 	%r413, %r401, %r412;
	st.shared.u32 	[%r2], %r413;
	add.s32 	%r414, %r411, %r408;
	min.s32 	%r415, %r403, %r414;
	st.shared.u32 	[%r2+128], %r415;
	add.s32 	%r416, %r410, %r409;
	min.s32 	%r417, %r405, %r416;
	st.shared.u32 	[%r2+8192], %r417;
	add.s32 	%r418, %r411, %r409;
	min.s32 	%r419, %r407, %r418;
	st.shared.u32 	[%r2+8320], %r419;
	ld.shared.u32 	%r420, [%r441+-8072];
	ld.shared.u32 	%r421, [%r441+120];
	ld.shared.u32 	%r422, [%r440+3584];
	ld.shared.u32 	%r423, [%r440+3712];
	add.s32 	%r424, %r422, %r420;
	min.s32 	%r425, %r413, %r424;
	st.shared.u32 	[%r2], %r425;
	add.s32 	%r426, %r423, %r420;
	min.s32 	%r427, %r415, %r426;
	st.shared.u32 	[%r2+128], %r427;
	add.s32 	%r428, %r422, %r421;
	min.s32 	%r429, %r417, %r428;
	st.shared.u32 	[%r2+8192], %r429;
	add.s32 	%r430, %r423, %r421;
	min.s32 	%r431, %r419, %r430;
	st.shared.u32 	[%r2+8320], %r431;
	ld.shared.u32 	%r432, [%r441+-8068];
	ld.shared.u32 	%r433, [%r441+124];
	ld.shared.u32 	%r434, [%r440+3840];
	ld.shared.u32 	%r435, [%r440+3968];
	add.s32 	%r436, %r434, %r432;
	min.s32 	%r446, %r425, %r436;
	st.shared.u32 	[%r2], %r446;
	add.s32 	%r437, %r435, %r432;
	min.s32 	%r445, %r427, %r437;
	st.shared.u32 	[%r2+128], %r445;
	add.s32 	%r438, %r434, %r433;
	min.s32 	%r444, %r429, %r438;
	st.shared.u32 	[%r2+8192], %r444;
	add.s32 	%r439, %r435, %r433;
	min.s32 	%r443, %r431, %r439;
	st.shared.u32 	[%r2+8320], %r443;
	add.s32 	%r442, %r442, 128;
	add.s32 	%r441, %r441, 128;
	add.s32 	%r440, %r440, 8192;
	setp.ne.s32 	%p2, %r442, 8448;
	@%p2 bra 	$L__BB2_2;
	st.global.u32 	[%rd1], %r446;
	st.global.u32 	[%rd1+128], %r445;
	st.global.u32 	[%rd2], %r444;
	st.global.u32 	[%rd2+128], %r443;
$L__BB2_4:
	ret;

}
	// .globl	_Z13kernel_phase3Piii
.visible .entry _Z13kernel_phase3Piii(
	.param .u64 .ptr .align 1 _Z13kernel_phase3Piii_param_0,
	.param .u32 _Z13kernel_phase3Piii_param_1,
	.param .u32 _Z13kernel_phase3Piii_param_2
)
{
	.reg .pred 	%p<5>;
	.reg .b32 	%r<454>;
	.reg .b64 	%rd<15>;
	// demoted variable
	.shared .align 4 .b8 _ZZ13kernel_phase3PiiiE6sm_row[16384];
	// demoted variable
	.shared .align 4 .b8 _ZZ13kernel_phase3PiiiE6sm_col[16384];
	ld.param.u64 	%rd3, [_Z13kernel_phase3Piii_param_0];
	ld.param.u32 	%r23, [_Z13kernel_phase3Piii_param_1];
	ld.param.u32 	%r24, [_Z13kernel_phase3Piii_param_2];
	mov.u32 	%r1, %ctaid.x;
	mov.u32 	%r2, %ctaid.y;
	setp.eq.s32 	%p1, %r1, %r23;
	setp.eq.s32 	%p2, %r2, %r23;
	or.pred  	%p3, %p1, %p2;
	@%p3 bra 	$L__BB3_4;
	cvta.to.global.u64 	%rd4, %rd3;
	mov.u32 	%r26, %tid.x;
	mov.u32 	%r27, %tid.y;
	mul.lo.s32 	%r28, %r2, %r24;
	shl.b32 	%r29, %r28, 6;
	shl.b32 	%r30, %r23, 6;
	add.s32 	%r31, %r29, %r30;
	shl.b32 	%r32, %r1, 6;
	mad.lo.s32 	%r33, %r30, %r24, %r32;
	add.s32 	%r34, %r29, %r32;
	mul.lo.s32 	%r35, %r24, %r27;
	add.s32 	%r36, %r31, %r35;
	add.s32 	%r37, %r36, %r26;
	mul.wide.s32 	%rd5, %r37, 4;
	add.s64 	%rd6, %rd4, %rd5;
	ld.global.u32 	%r38, [%rd6];
	shl.b32 	%r39, %r27, 8;
	mov.u32 	%r40, _ZZ13kernel_phase3PiiiE6sm_row;
	add.s32 	%r41, %r40, %r39;
	shl.b32 	%r42, %r26, 2;
	add.s32 	%r43, %r41, %r42;
	st.shared.u32 	[%r43], %r38;
	ld.global.u32 	%r44, [%rd6+128];
	st.shared.u32 	[%r43+128], %r44;
	shl.b32 	%r45, %r24, 5;
	add.s32 	%r46, %r35, %r45;
	add.s32 	%r47, %r31, %r46;
	add.s32 	%r48, %r47, %r26;
	mul.wide.s32 	%rd7, %r48, 4;
	add.s64 	%rd8, %rd4, %rd7;
	ld.global.u32 	%r49, [%rd8];
	st.shared.u32 	[%r43+8192], %r49;
	ld.global.u32 	%r50, [%rd8+128];
	st.shared.u32 	[%r43+8320], %r50;
	add.s32 	%r51, %r33, %r35;
	add.s32 	%r52, %r51, %r26;
	mul.wide.s32 	%rd9, %r52, 4;
	add.s64 	%rd10, %rd4, %rd9;
	ld.global.u32 	%r53, [%rd10];
	mov.u32 	%r54, _ZZ13kernel_phase3PiiiE6sm_col;
	add.s32 	%r55, %r54, %r39;
	add.s32 	%r56, %r55, %r42;
	st.shared.u32 	[%r56], %r53;
	ld.global.u32 	%r57, [%rd10+128];
	st.shared.u32 	[%r56+128], %r57;
	add.s32 	%r58, %r33, %r46;
	add.s32 	%r59, %r58, %r26;
	mul.wide.s32 	%rd11, %r59, 4;
	add.s64 	%rd12, %rd4, %rd11;
	ld.global.u32 	%r60, [%rd12];
	st.shared.u32 	[%r56+8192], %r60;
	ld.global.u32 	%r61, [%rd12+128];
	st.shared.u32 	[%r56+8320], %r61;
	bar.sync 	0;
	add.s32 	%r62, %r34, %r35;
	add.s32 	%r63, %r62, %r26;
	mul.wide.s32 	%rd13, %r63, 4;
	add.s64 	%rd1, %rd4, %rd13;
	add.s32 	%r64, %r34, %r46;
	add.s32 	%r65, %r64, %r26;
	mul.wide.s32 	%rd14, %r65, 4;
	add.s64 	%rd2, %rd4, %rd14;
	ld.global.u32 	%r453, [%rd2+128];
	ld.global.u32 	%r452, [%rd2];
	ld.global.u32 	%r451, [%rd1+128];
	ld.global.u32 	%r450, [%rd1];
	add.s32 	%r448, %r41, 8192;
	add.s32 	%r66, %r42, %r54;
	add.s32 	%r447, %r66, 4096;
	mov.b32 	%r449, 8192;
$L__BB3_2:
	.pragma "nounroll";
	ld.shared.u32 	%r67, [%r448+-8192];
	ld.shared.u32 	%r68, [%r448];
	ld.shared.u32 	%r69, [%r447+-4096];
	ld.shared.u32 	%r70, [%r447+-3968];
	add.s32 	%r71, %r69, %r67;
	min.s32 	%r72, %r450, %r71;
	add.s32 	%r73, %r70, %r67;
	min.s32 	%r74, %r451, %r73;
	add.s32 	%r75, %r69, %r68;
	min.s32 	%r76, %r452, %r75;
	add.s32 	%r77, %r70, %r68;
	min.s32 	%r78, %r453, %r77;
	ld.shared.u32 	%r79, [%r448+-8188];
	ld.shared.u32 	%r80, [%r448+4];
	ld.shared.u32 	%r81, [%r447+-3840];
	ld.shared.u32 	%r82, [%r447+-3712];
	add.s32 	%r83, %r81, %r79;
	min.s32 	%r84, %r72, %r83;
	add.s32 	%r85, %r82, %r79;
	min.s32 	%r86, %r74, %r85;
	add.s32 	%r87, %r81, %r80;
	min.s32 	%r88, %r76, %r87;
	add.s32 	%r89, %r82, %r80;
	min.s32 	%r90, %r78, %r89;
	ld.shared.u32 	%r91, [%r448+-8184];
	ld.shared.u32 	%r92, [%r448+8];
	ld.shared.u32 	%r93, [%r447+-3584];
	ld.shared.u32 	%r94, [%r447+-3456];
	add.s32 	%r95, %r93, %r91;
	min.s32 	%r96, %r84, %r95;
	add.s32 	%r97, %r94, %r91;
	min.s32 	%r98, %r86, %r97;
	add.s32 	%r99, %r93, %r92;
	min.s32 	%r100, %r88, %r99;
	add.s32 	%r101, %r94, %r92;
	min.s32 	%r102, %r90, %r101;
	ld.shared.u32 	%r103, [%r448+-8180];
	ld.shared.u32 	%r104, [%r448+12];
	ld.shared.u32 	%r105, [%r447+-3328];
	ld.shared.u32 	%r106, [%r447+-3200];
	add.s32 	%r107, %r105, %r103;
	min.s32 	%r108, %r96, %r107;
	add.s32 	%r109, %r106, %r103;
	min.s32 	%r110, %r98, %r109;
	add.s32 	%r111, %r105, %r104;
	min.s32 	%r112, %r100, %r111;
	add.s32 	%r113, %r106, %r104;
	min.s32 	%r114, %r102, %r113;
	ld.shared.u32 	%r115, [%r448+-8176];
	ld.shared.u32 	%r116, [%r448+16];
	ld.shared.u32 	%r117, [%r447+-3072];
	ld.shared.u32 	%r118, [%r447+-2944];
	add.s32 	%r119, %r117, %r115;
	min.s32 	%r120, %r108, %r119;
	add.s32 	%r121, %r118, %r115;
	min.s32 	%r122, %r110, %r121;
	add.s32 	%r123, %r117, %r116;
	min.s32 	%r124, %r112, %r123;
	add.s32 	%r125, %r118, %r116;
	min.s32 	%r126, %r114, %r125;
	ld.shared.u32 	%r127, [%r448+-8172];
	ld.shared.u32 	%r128, [%r448+20];
	ld.shared.u32 	%r129, [%r447+-2816];
	ld.shared.u32 	%r130, [%r447+-2688];
	add.s32 	%r131, %r129, %r127;
	min.s32 	%r132, %r120, %r131;
	add.s32 	%r133, %r130, %r127;
	min.s32 	%r134, %r122, %r133;
	add.s32 	%r135, %r129, %r128;
	min.s32 	%r136, %r124, %r135;
	add.s32 	%r137, %r130, %r128;
	min.s32 	%r138, %r126, %r137;
	ld.shared.u32 	%r139, [%r448+-8168];
	ld.shared.u32 	%r140, [%r448+24];
	ld.shared.u32 	%r141, [%r447+-2560];
	ld.shared.u32 	%r142, [%r447+-2432];
	add.s32 	%r143, %r141, %r139;
	min.s32 	%r144, %r132, %r143;
	add.s32 	%r145, %r142, %r139;
	min.s32 	%r146, %r134, %r145;
	add.s32 	%r147, %r141, %r140;
	min.s32 	%r148, %r136, %r147;
	add.s32 	%r149, %r142, %r140;
	min.s32 	%r150, %r138, %r149;
	ld.shared.u32 	%r151, [%r448+-8164];
	ld.shared.u32 	%r152, [%r448+28];
	ld.shared.u32 	%r153, [%r447+-2304];
	ld.shared.u32 	%r154, [%r447+-2176];
	add.s32 	%r155, %r153, %r151;
	min.s32 	%r156, %r144, %r155;
	add.s32 	%r157, %r154, %r151;
	min.s32 	%r158, %r146, %r157;
	add.s32 	%r159, %r153, %r152;
	min.s32 	%r160, %r148, %r159;
	add.s32 	%r161, %r154, %r152;
	min.s32 	%r162, %r150, %r161;
	ld.shared.u32 	%r163, [%r448+-8160];
	ld.shared.u32 	%r164, [%r448+32];
	ld.shared.u32 	%r165, [%r447+-2048];
	ld.shared.u32 	%r166, [%r447+-1920];
	add.s32 	%r167, %r165, %r163;
	min.s32 	%r168, %r156, %r167;
	add.s32 	%r169, %r166, %r163;
	min.s32 	%r170, %r158, %r169;
	add.s32 	%r171, %r165, %r164;
	min.s32 	%r172, %r160, %r171;
	add.s32 	%r173, %r166, %r164;
	min.s32 	%r174, %r162, %r173;
	ld.shared.u32 	%r175, [%r448+-8156];
	ld.shared.u32 	%r176, [%r448+36];
	ld.shared.u32 	%r177, [%r447+-1792];
	ld.shared.u32 	%r178, [%r447+-1664];
	add.s32 	%r179, %r177, %r175;
	min.s32 	%r180, %r168, %r179;
	add.s32 	%r181, %r178, %r175;
	min.s32 	%r182, %r170, %r181;
	add.s32 	%r183, %r177, %r176;
	min.s32 	%r184, %r172, %r183;
	add.s32 	%r185, %r178, %r176;
	min.s32 	%r186, %r174, %r185;
	ld.shared.u32 	%r187, [%r448+-8152];
	ld.shared.u32 	%r188, [%r448+40];
	ld.shared.u32 	%r189, [%r447+-1536];
	ld.shared.u32 	%r190, [%r447+-1408];
	add.s32 	%r191, %r189, %r187;
	min.s32 	%r192, %r180, %r191;
	add.s32 	%r193, %r190, %r187;
	min.s32 	%r194, %r182, %r193;
	add.s32 	%r195, %r189, %r188;
	min.s32 	%r196, %r184, %r195;
	add.s32 	%r197, %r190, %r188;
	min.s32 	%r198, %r186, %r197;
	ld.shared.u32 	%r199, [%r448+-8148];
	ld.shared.u32 	%r200, [%r448+44];
	ld.shared.u32 	%r201, [%r447+-1280];
	ld.shared.u32 	%r202, [%r447+-1152];
	add.s32 	%r203, %r201, %r199;
	min.s32 	%r204, %r192, %r203;
	add.s32 	%r205, %r202, %r199;
	min.s32 	%r206, %r194, %r205;
	add.s32 	%r207, %r201, %r200;
	min.s32 	%r208, %r196, %r207;
	add.s32 	%r209, %r202, %r200;
	min.s32 	%r210, %r198, %r209;
	ld.shared.u32 	%r211, [%r448+-8144];
	ld.shared.u32 	%r212, [%r448+48];
	ld.shared.u32 	%r213, [%r447+-1024];
	ld.shared.u32 	%r214, [%r447+-896];
	add.s32 	%r215, %r213, %r211;
	min.s32 	%r216, %r204, %r215;
	add.s32 	%r217, %r214, %r211;
	min.s32 	%r218, %r206, %r217;
	add.s32 	%r219, %r213, %r212;
	min.s32 	%r220, %r208, %r219;
	add.s32 	%r221, %r214, %r212;
	min.s32 	%r222, %r210, %r221;
	ld.shared.u32 	%r223, [%r448+-8140];
	ld.shared.u32 	%r224, [%r448+52];
	ld.shared.u32 	%r225, [%r447+-768];
	ld.shared.u32 	%r226, [%r447+-640];
	add.s32 	%r227, %r225, %r223;
	min.s32 	%r228, %r216, %r227;
	add.s32 	%r229, %r226, %r223;
	min.s32 	%r230, %r218, %r229;
	add.s32 	%r231, %r225, %r224;
	min.s32 	%r232, %r220, %r231;
	add.s32 	%r233, %r226, %r224;
	min.s32 	%r234, %r222, %r233;
	ld.shared.u32 	%r235, [%r448+-8136];
	ld.shared.u32 	%r236, [%r448+56];
	ld.shared.u32 	%r237, [%r447+-512];
	ld.shared.u32 	%r238, [%r447+-384];
	add.s32 	%r239, %r237, %r235;
	min.s32 	%r240, %r228, %r239;
	add.s32 	%r241, %r238, %r235;
	min.s32 	%r242, %r230, %r241;
	add.s32 	%r243, %r237, %r236;
	min.s32 	%r244, %r232, %r243;
	add.s32 	%r245, %r238, %r236;
	min.s32 	%r246, %r234, %r245;
	ld.shared.u32 	%r247, [%r448+-8132];
	ld.shared.u32 	%r248, [%r448+60];
	ld.shared.u32 	%r249, [%r447+-256];
	ld.shared.u32 	%r250, [%r447+-128];
	add.s32 	%r251, %r249, %r247;
	min.s32 	%r252, %r240, %r251;
	add.s32 	%r253, %r250, %r247;
	min.s32 	%r254, %r242, %r253;
	add.s32 	%r255, %r249, %r248;
	min.s32 	%r256, %r244, %r255;
	add.s32 	%r257, %r250, %r248;
	min.s32 	%r258, %r246, %r257;
	ld.shared.u32 	%r259, [%r448+-8128];
	ld.shared.u32 	%r260, [%r448+64];
	ld.shared.u32 	%r261, [%r447];
	ld.shared.u32 	%r262, [%r447+128];
	add.s32 	%r263, %r261, %r259;
	min.s32 	%r264, %r252, %r263;
	add.s32 	%r265, %r262, %r259;
	min.s32 	%r266, %r254, %r265;
	add.s32 	%r267, %r261, %r260;
	min.s32 	%r268, %r256, %r267;
	add.s32 	%r269, %r262, %r260;
	min.s32 	%r270, %r258, %r269;
	ld.shared.u32 	%r271, [%r448+-8124];
	ld.shared.u32 	%r272, [%r448+68];
	ld.shared.u32 	%r273, [%r447+256];
	ld.shared.u32 	%r274, [%r447+384];
	add.s32 	%r275, %r273, %r271;
	min.s32 	%r276, %r264, %r275;
	add.s32 	%r277, %r274, %r271;
	min.s32 	%r278, %r266, %r277;
	add.s32 	%r279, %r273, %r272;
	min.s32 	%r280, %r268, %r279;
	add.s32 	%r281, %r274, %r272;
	min.s32 	%r282, %r270, %r281;
	ld.shared.u32 	%r283, [%r448+-8120];
	ld.shared.u32 	%r284, [%r448+72];
	ld.shared.u32 	%r285, [%r447+512];
	ld.shared.u32 	%r286, [%r447+640];
	add.s32 	%r287, %r285, %r283;
	min.s32 	%r288, %r276, %r287;
	add.s32 	%r289, %r286, %r283;
	min.s32 	%r290, %r278, %r289;
	add.s32 	%r291, %r285, %r284;
	min.s32 	%r292, %r280, %r291;
	add.s32 	%r293, %r286, %r284;
	min.s32 	%r294, %r282, %r293;
	ld.shared.u32 	%r295, [%r448+-8116];
	ld.shared.u32 	%r296, [%r448+76];
	ld.shared.u32 	%r297, [%r447+768];
	ld.shared.u32 	%r298, [%r447+896];
	add.s32 	%r299, %r297, %r295;
	min.s32 	%r300, %r288, %r299;
	add.s32 	%r301, %r298, %r295;
	min.s32 	%r302, %r290, %r301;
	add.s32 	%r303, %r297, %r296;
	min.s32 	%r304, %r292, %r303;
	add.s32 	%r305, %r298, %r296;
	min.s32 	%r306, %r294, %r305;
	ld.shared.u32 	%r307, [%r448+-8112];
	ld.shared.u32 	%r308, [%r448+80];
	ld.shared.u32 	%r309, [%r447+1024];
	ld.shared.u32 	%r310, [%r447+1152];
	add.s32 	%r311, %r309, %r307;
	min.s32 	%r312, %r300, %r311;
	add.s32 	%r313, %r310, %r307;
	min.s32 	%r314, %r302, %r313;
	add.s32 	%r315, %r309, %r308;
	min.s32 	%r316, %r304, %r315;
	add.s32 	%r317, %r310, %r308;
	min.s32 	%r318, %r306, %r317;
	ld.shared.u32 	%r319, [%r448+-8108];
	ld.shared.u32 	%r320, [%r448+84];
	ld.shared.u32 	%r321, [%r447+1280];
	ld.shared.u32 	%r322, [%r447+1408];
	add.s32 	%r323, %r321, %r319;
	min.s32 	%r324, %r312, %r323;
	add.s32 	%r325, %r322, %r319;
	min.s32 	%r326, %r314, %r325;
	add.s32 	%r327, %r321, %r320;
	min.s32 	%r328, %r316, %r327;
	add.s32 	%r329, %r322, %r320;
	min.s32 	%r330, %r318, %r329;
	ld.shared.u32 	%r331, [%r448+-8104];
	ld.shared.u32 	%r332, [%r448+88];
	ld.shared.u32 	%r333, [%r447+1536];
	ld.shared.u32 	%r334, [%r447+1664];
	add.s32 	%r335, %r333, %r331;
	min.s32 	%r336, %r324, %r335;
	add.s32 	%r337, %r334, %r331;
	min.s32 	%r338, %r326, %r337;
	add.s32 	%r339, %r333, %r332;
	min.s32 	%r340, %r328, %r339;
	add.s32 	%r341, %r334, %r332;
	min.s32 	%r342, %r330, %r341;
	ld.shared.u32 	%r343, [%r448+-8100];
	ld.shared.u32 	%r344, [%r448+92];
	ld.shared.u32 	%r345, [%r447+1792];
	ld.shared.u32 	%r346, [%r447+1920];
	add.s32 	%r347, %r345, %r343;
	min.s32 	%r348, %r336, %r347;
	add.s32 	%r349, %r346, %r343;
	min.s32 	%r350, %r338, %r349;
	add.s32 	%r351, %r345, %r344;
	min.s32 	%r352, %r340, %r351;
	add.s32 	%r353, %r346, %r344;
	min.s32 	%r354, %r342, %r353;
	ld.shared.u32 	%r355, [%r448+-8096];
	ld.shared.u32 	%r356, [%r448+96];
	ld.shared.u32 	%r357, [%r447+2048];
	ld.shared.u32 	%r358, [%r447+2176];
	add.s32 	%r359, %r357, %r355;
	min.s32 	%r360, %r348, %r359;
	add.s32 	%r361, %r358, %r355;
	min.s32 	%r362, %r350, %r361;
	add.s32 	%r363, %r357, %r356;
	min.s32 	%r364, %r352, %r363;
	add.s32 	%r365, %r358, %r356;
	min.s32 	%r366, %r354, %r365;
	ld.shared.u32 	%r367, [%r448+-8092];
	ld.shared.u32 	%r368, [%r448+100];
	ld.shared.u32 	%r369, [%r447+2304];
	ld.shared.u32 	%r370, [%r447+2432];
	add.s32 	%r371, %r369, %r367;
	min.s32 	%r372, %r360, %r371;
	add.s32 	%r373, %r370, %r367;
	min.s32 	%r374, %r362, %r373;
	add.s32 	%r375, %r369, %r368;
	min.s32 	%r376, %r364, %r375;
	add.s32 	%r377, %r370, %r368;
	min.s32 	%r378, %r366, %r377;
	ld.shared.u32 	%r379, [%r448+-8088];
	ld.shared.u32 	%r380, [%r448+104];
	ld.shared.u32 	%r381, [%r447+2560];
	ld.shared.u32 	%r382, [%r447+2688];
	add.s32 	%r383, %r381, %r379;
	min.s32 	%r384, %r372, %r383;
	add.s32 	%r385, %r382, %r379;
	min.s32 	%r386, %r374, %r385;
	add.s32 	%r387, %r381, %r380;
	min.s32 	%r388, %r376, %r387;
	add.s32 	%r389, %r382, %r380;
	min.s32 	%r390, %r378, %r389;
	ld.shared.u32 	%r391, [%r448+-8084];
	ld.shared.u32 	%r392, [%r448+108];
	ld.shared.u32 	%r393, [%r447+2816];
	ld.shared.u32 	%r394, [%r447+2944];
	add.s32 	%r395, %r393, %r391;
	min.s32 	%r396, %r384, %r395;
	add.s32 	%r397, %r394, %r391;
	min.s32 	%r398, %r386, %r397;
	add.s32 	%r399, %r393, %r392;
	min.s32 	%r400, %r388, %r399;
	add.s32 	%r401, %r394, %r392;
	min.s32 	%r402, %r390, %r401;
	ld.shared.u32 	%r403, [%r448+-8080];
	ld.shared.u32 	%r404, [%r448+112];
	ld.shared.u32 	%r405, [%r447+3072];
	ld.shared.u32 	%r406, [%r447+3200];
	add.s32 	%r407, %r405, %r403;
	min.s32 	%r408, %r396, %r407;
	add.s32 	%r409, %r406, %r403;
	min.s32 	%r410, %r398, %r409;
	add.s32 	%r411, %r405, %r404;
	min.s32 	%r412, %r400, %r411;
	add.s32 	%r413, %r406, %r404;
	min.s32 	%r414, %r402, %r413;
	ld.shared.u32 	%r415, [%r448+-8076];
	ld.shared.u32 	%r416, [%r448+116];
	ld.shared.u32 	%r417, [%r447+3328];
	ld.shared.u32 	%r418, [%r447+3456];
	add.s32 	%r419, %r417, %r415;
	min.s32 	%r420, %r408, %r419;
	add.s32 	%r421, %r418, %r415;
	min.s32 	%r422, %r410, %r421;
	add.s32 	%r423, %r417, %r416;
	min.s32 	%r424, %r412, %r423;
	add.s32 	%r425, %r418, %r416;
	min.s32 	%r426, %r414, %r425;
	ld.shared.u32 	%r427, [%r448+-8072];
	ld.shared.u32 	%r428, [%r448+120];
	ld.shared.u32 	%r429, [%r447+3584];
	ld.shared.u32 	%r430, [%r447+3712];
	add.s32 	%r431, %r429, %r427;
	min.s32 	%r432, %r420, %r431;
	add.s32 	%r433, %r430, %r427;
	min.s32 	%r434, %r422, %r433;
	add.s32 	%r435, %r429, %r428;
	min.s32 	%r436, %r424, %r435;
	add.s32 	%r437, %r430, %r428;
	min.s32 	%r438, %r426, %r437;
	ld.shared.u32 	%r439, [%r448+-8068];
	ld.shared.u32 	%r440, [%r448+124];
	ld.shared.u32 	%r441, [%r447+3840];
	ld.shared.u32 	%r442, [%r447+3968];
	add.s32 	%r443, %r441, %r439;
	min.s32 	%r450, %r432, %r443;
	add.s32 	%r444, %r442, %r439;
	min.s32 	%r451, %r434, %r444;
	add.s32 	%r445, %r441, %r440;
	min.s32 	%r452, %r436, %r445;
	add.s32 	%r446, %r442, %r440;
	min.s32 	%r453, %r438, %r446;
	add.s32 	%r449, %r449, 128;
	add.s32 	%r448, %r448, 128;
	add.s32 	%r447, %r447, 8192;
	setp.ne.s32 	%p4, %r449, 8448;
	@%p4 bra 	$L__BB3_2;
	st.global.u32 	[%rd1], %r450;
	st.global.u32 	[%rd1+128], %r451;
	st.global.u32 	[%rd2], %r452;
	st.global.u32 	[%rd2+128], %r453;
$L__BB3_4:
	ret;

}


// ===== COMPILED SASS (sm_100) =====

	.target	sm_100

	.elftype	@"ET_EXEC"


//--------------------- .note.nv.tkinfo           --------------------------
	.section	.note.nv.tkinfo,"",@"SHT_NOTE"
	.sectionflags	@"SHF_NOTE_NV_TKINFO"
	.tkinfo
        /*0018*/ 	.word	0x00000002
        /*0030*/ 	.string	""
        /*0030*/ 	.string	"ptxas"
        /*0030*/ 	.string	"Cuda compilation tools, release 13.0, V13.0.88"
        /*0030*/ 	.string	"Build cuda_13.0.r13.0/compiler.36424714_0"
        /*0030*/ 	.string	"-arch sm_100 -m 64 "



//--------------------- .note.nv.cuinfo           --------------------------
	.section	.note.nv.cuinfo,"",@"SHT_NOTE"
	.sectionflags	@"SHF_NOTE_NV_CUINFO"
        /*0018*/ 	.short	0x0002
        /*001a*/ 	.short	0x0064
        /*001c*/ 	.short	0x0082
	.zero		2


//--------------------- .nv.info                  --------------------------
	.section	.nv.info,"",@"SHT_CUDA_INFO"
	.align	4


	//----- nvinfo : EIATTR_REGCOUNT
	.align		4
        /*0000*/ 	.byte	0x04, 0x2f
        /*0002*/ 	.short	(.L_1 - .L_0)
	.align		4
.L_0:
        /*0004*/ 	.word	index@(_Z13kernel_phase1Piii)
        /*0008*/ 	.word	0x00000016


	//----- nvinfo : EIATTR_FRAME_SIZE
	.align		4
.L_1:
        /*000c*/ 	.byte	0x04, 0x11
        /*000e*/ 	.short	(.L_3 - .L_2)
	.align		4
.L_2:
        /*0010*/ 	.word	index@(_Z13kernel_phase1Piii)
        /*0014*/ 	.word	0x00000000


	//----- nvinfo : EIATTR_REGCOUNT
	.align		4
.L_3:
        /*0018*/ 	.byte	0x04, 0x2f
        /*001a*/ 	.short	(.L_5 - .L_4)
	.align		4
.L_4:
        /*001c*/ 	.word	index@(_Z17kernel_phase2_rowPiii)
        /*0020*/ 	.word	0x00000020


	//----- nvinfo : EIATTR_FRAME_SIZE
	.align		4
.L_5:
        /*0024*/ 	.byte	0x04, 0x11
        /*0026*/ 	.short	(.L_7 - .L_6)
	.align		4
.L_6:
        /*0028*/ 	.word	index@(_Z17kernel_phase2_rowPiii)
        /*002c*/ 	.word	0x00000000


	//----- nvinfo : EIATTR_REGCOUNT
	.align		4
.L_7:
        /*0030*/ 	.byte	0x04, 0x2f
        /*0032*/ 	.short	(.L_9 - .L_8)
	.align		4
.L_8:
        /*0034*/ 	.word	index@(_Z17kernel_phase2_colPiii)
        /*0038*/ 	.word	0x00000020


	//----- nvinfo : EIATTR_FRAME_SIZE
	.align		4
.L_9:
        /*003c*/ 	.byte	0x04, 0x11
        /*003e*/ 	.short	(.L_11 - .L_10)
	.align		4
.L_10:
        /*0040*/ 	.word	index@(_Z17kernel_phase2_colPiii)
        /*0044*/ 	.word	0x00000000


	//----- nvinfo : EIATTR_REGCOUNT
	.align		4
.L_11:
        /*0048*/ 	.byte	0x04, 0x2f
        /*004a*/ 	.short	(.L_13 - .L_12)
	.align		4
.L_12:
        /*004c*/ 	.word	index@(_Z13kernel_phase3Piii)
        /*0050*/ 	.word	0x0000001f


	//----- nvinfo : EIATTR_FRAME_SIZE
	.align		4
.L_13:
        /*0054*/ 	.byte	0x04, 0x11
        /*0056*/ 	.short	(.L_15 - .L_14)
	.align		4
.L_14:
        /*0058*/ 	.word	index@(_Z13kernel_phase3Piii)
        /*005c*/ 	.word	0x00000000


	//----- nvinfo : EIATTR_MIN_STACK_SIZE
	.align		4
.L_15:
        /*0060*/ 	.byte	0x04, 0x12
        /*0062*/ 	.short	(.L_17 - .L_16)
	.align		4
.L_16:
        /*0064*/ 	.word	index@(_Z13kernel_phase3Piii)
        /*0068*/ 	.word	0x00000000


	//----- nvinfo : EIATTR_MIN_STACK_SIZE
	.align		4
.L_17:
        /*006c*/ 	.byte	0x04, 0x12
        /*006e*/ 	.short	(.L_19 - .L_18)
	.align		4
.L_18:
        /*0070*/ 	.word	index@(_Z17kernel_phase2_colPiii)
        /*0074*/ 	.word	0x00000000


	//----- nvinfo : EIATTR_MIN_STACK_SIZE
	.align		4
.L_19:
        /*0078*/ 	.byte	0x04, 0x12
        /*007a*/ 	.short	(.L_21 - .L_20)
	.align		4
.L_20:
        /*007c*/ 	.word	index@(_Z17kernel_phase2_rowPiii)
        /*0080*/ 	.word	0x00000000


	//----- nvinfo : EIATTR_MIN_STACK_SIZE
	.align		4
.L_21:
        /*0084*/ 	.byte	0x04, 0x12
        /*0086*/ 	.short	(.L_23 - .L_22)
	.align		4
.L_22:
        /*0088*/ 	.word	index@(_Z13kernel_phase1Piii)
        /*008c*/ 	.word	0x00000000
.L_23:


//--------------------- .nv.compat                --------------------------
	.section	.nv.compat,"",@"SHT_CUDA_COMPAT_INFO"
	.align	4
        /*0000*/ 	.byte	0x02, 0x09, 0x00, 0x00, 0x02, 0x02, 0x01, 0x00, 0x02, 0x05, 0x05, 0x00, 0x03, 0x07, 0x01, 0x01
        /*0010*/ 	.byte	0x02, 0x03, 0x00, 0x00, 0x02, 0x06, 0x01, 0x00, 0x04, 0x0b, 0x08, 0x00, 0x09, 0x00, 0x00, 0x00
        /*0020*/ 	.byte	0x00, 0x00, 0x00, 0x00


//--------------------- .nv.info._Z13kernel_phase3Piii --------------------------
	.section	.nv.info._Z13kernel_phase3Piii,"",@"SHT_CUDA_INFO"
	.sectionflags	@""
	.align	4


	//----- nvinfo : EIATTR_CUDA_API_VERSION
	.align		4
        /*0000*/ 	.byte	0x04, 0x37
        /*0002*/ 	.short	(.L_25 - .L_24)
.L_24:
        /*0004*/ 	.word	0x00000082


	//----- nvinfo : EIATTR_KPARAM_INFO
	.align		4
.L_25:
        /*0008*/ 	.byte	0x04, 0x17
        /*000a*/ 	.short	(.L_27 - .L_26)
.L_26:
        /*000c*/ 	.word	0x00000000
        /*0010*/ 	.short	0x0002
        /*0012*/ 	.short	0x000c
        /*0014*/ 	.byte	0x00, 0xf0, 0x11, 0x00


	//----- nvinfo : EIATTR_KPARAM_INFO
	.align		4
.L_27:
        /*0018*/ 	.byte	0x04, 0x17
        /*001a*/ 	.short	(.L_29 - .L_28)
.L_28:
        /*001c*/ 	.word	0x00000000
        /*0020*/ 	.short	0x0001
        /*0022*/ 	.short	0x0008
        /*0024*/ 	.byte	0x00, 0xf0, 0x11, 0x00


	//----- nvinfo : EIATTR_KPARAM_INFO
	.align		4
.L_29:
        /*0028*/ 	.byte	0x04, 0x17
        /*002a*/ 	.short	(.L_31 - .L_30)
.L_30:
        /*002c*/ 	.word	0x00000000
        /*0030*/ 	.short	0x0000
        /*0032*/ 	.short	0x0000
        /*0034*/ 	.byte	0x00, 0xf5, 0x21, 0x00


	//----- nvinfo : EIATTR_SPARSE_MMA_MASK
	.align		4
.L_31:
        /*0038*/ 	.byte	0x03, 0x50
        /*003a*/ 	.short	0x0000


	//----- nvinfo : EIATTR_MAXREG_COUNT
	.align		4
        /*003c*/ 	.byte	0x03, 0x1b
        /*003e*/ 	.short	0x00ff


	//----- nvinfo : EIATTR_NUM_BARRIERS
	.align		4
        /*0040*/ 	.byte	0x02, 0x4c
        /*0042*/ 	.byte	0x01
	.zero		1


	//----- nvinfo : EIATTR_MERCURY_ISA_VERSION
	.align		4
        /*0044*/ 	.byte	0x03, 0x5f
        /*0046*/ 	.short	0x0101


	//----- nvinfo : EIATTR_VRC_CTA_INIT_COUNT
	.align		4
        /*0048*/ 	.byte	0x02, 0x4a
	.zero		1
	.zero		1


	//----- nvinfo : EIATTR_EXIT_INSTR_OFFSETS
	.align		4
        /*004c*/ 	.byte	0x04, 0x1c
        /*004e*/ 	.short	(.L_33 - .L_32)


	//   ....[0]....
.L_32:
        /*0050*/ 	.word	0x00000060


	//   ....[1]....
        /*0054*/ 	.word	0x000011b0


	//----- nvinfo : EIATTR_CBANK_PARAM_SIZE
	.align		4
.L_33:
        /*0058*/ 	.byte	0x03, 0x19
        /*005a*/ 	.short	0x0010


	//----- nvinfo : EIATTR_PARAM_CBANK
	.align		4
        /*005c*/ 	.byte	0x04, 0x0a
        /*005e*/ 	.short	(.L_35 - .L_34)
	.align		4
.L_34:
        /*0060*/ 	.word	index@(.nv.constant0._Z13kernel_phase3Piii)
        /*0064*/ 	.short	0x0380
        /*0066*/ 	.short	0x0010


	//----- nvinfo : EIATTR_SW_WAR
	.align		4
.L_35:
        /*0068*/ 	.byte	0x04, 0x36
        /*006a*/ 	.short	(.L_37 - .L_36)
.L_36:
        /*006c*/ 	.word	0x00000008
.L_37:


//--------------------- .nv.info._Z17kernel_phase2_colPiii --------------------------
	.section	.nv.info._Z17kernel_phase2_colPiii,"",@"SHT_CUDA_INFO"
	.sectionflags	@""
	.align	4


	//----- nvinfo : EIATTR_CUDA_API_VERSION
	.align		4
        /*0000*/ 	.byte	0x04, 0x37
        /*0002*/ 	.short	(.L_39 - .L_38)
.L_38:
        /*0004*/ 	.word	0x00000082


	//----- nvinfo : EIATTR_KPARAM_INFO
	.align		4
.L_39:
        /*0008*/ 	.byte	0x04, 0x17
        /*000a*/ 	.short	(.L_41 - .L_40)
.L_40:
        /*000c*/ 	.word	0x00000000
        /*0010*/ 	.short	0x0002
        /*0012*/ 	.short	0x000c
        /*0014*/ 	.byte	0x00, 0xf0, 0x11, 0x00


	//----- nvinfo : EIATTR_KPARAM_INFO
	.align		4
.L_41:
        /*0018*/ 	.byte	0x04, 0x17
        /*001a*/ 	.short	(.L_43 - .L_42)
.L_42:
        /*001c*/ 	.word	0x00000000
        /*0020*/ 	.short	0x0001
        /*0022*/ 	.short	0x0008
        /*0024*/ 	.byte	0x00, 0xf0, 0x11, 0x00


	//----- nvinfo : EIATTR_KPARAM_INFO
	.align		4
.L_43:
        /*0028*/ 	.byte	0x04, 0x17
        /*002a*/ 	.short	(.L_45 - .L_44)
.L_44:
        /*002c*/ 	.word	0x00000000
        /*0030*/ 	.short	0x0000
        /*0032*/ 	.short	0x0000
        /*0034*/ 	.byte	0x00, 0xf5, 0x21, 0x00


	//----- nvinfo : EIATTR_SPARSE_MMA_MASK
	.align		4
.L_45:
        /*0038*/ 	.byte	0x03, 0x50
        /*003a*/ 	.short	0x0000


	//----- nvinfo : EIATTR_MAXREG_COUNT
	.align		4
        /*003c*/ 	.byte	0x03, 0x1b
        /*003e*/ 	.short	0x00ff


	//----- nvinfo : EIATTR_NUM_BARRIERS
	.align		4
        /*0040*/ 	.byte	0x02, 0x4c
        /*0042*/ 	.byte	0x01
	.zero		1


	//----- nvinfo : EIATTR_MERCURY_ISA_VERSION
	.align		4
        /*0044*/ 	.byte	0x03, 0x5f
        /*0046*/ 	.short	0x0101


	//----- nvinfo : EIATTR_VRC_CTA_INIT_COUNT
	.align		4
        /*0048*/ 	.byte	0x02, 0x4a
	.zero		1
	.zero		1


	//----- nvinfo : EIATTR_EXIT_INSTR_OFFSETS
	.align		4
        /*004c*/ 	.byte	0x04, 0x1c
        /*004e*/ 	.short	(.L_47 - .L_46)


	//   ....[0]....
.L_46:
        /*0050*/ 	.word	0x00000040


	//   ....[1]....
        /*0054*/ 	.word	0x00001c30


	//----- nvinfo : EIATTR_CBANK_PARAM_SIZE
	.align		4
.L_47:
        /*0058*/ 	.byte	0x03, 0x19
        /*005a*/ 	.short	0x0010


	//----- nvinfo : EIATTR_PARAM_CBANK
	.align		4
        /*005c*/ 	.byte	0x04, 0x0a
        /*005e*/ 	.short	(.L_49 - .L_48)
	.align		4
.L_48:
        /*0060*/ 	.word	index@(.nv.constant0._Z17kernel_phase2_colPiii)
        /*0064*/ 	.short	0x0380
        /*0066*/ 	.short	0x0010


	//----- nvinfo : EIATTR_SW_WAR
	.align		4
.L_49:
        /*0068*/ 	.byte	0x04, 0x36
        /*006a*/ 	.short	(.L_51 - .L_50)
.L_50:
        /*006c*/ 	.word	0x00000008
.L_51:


//--------------------- .nv.info._Z17kernel_phase2_rowPiii --------------------------
	.section	.nv.info._Z17kernel_phase2_rowPiii,"",@"SHT_CUDA_INFO"
	.sectionflags	@""
	.align	4


	//----- nvinfo : EIATTR_CUDA_API_VERSION
	.align		4
        /*0000*/ 	.byte	0x04, 0x37
        /*0002*/ 	.short	(.L_53 - .L_52)
.L_52:
        /*0004*/ 	.word	0x00000082


	//----- nvinfo : EIATTR_KPARAM_INFO
	.align		4
.L_53:
        /*0008*/ 	.byte	0x04, 0x17
        /*000a*/ 	.short	(.L_55 - .L_54)
.L_54:
        /*000c*/ 	.word	0x00000000
        /*0010*/ 	.short	0x0002
        /*0012*/ 	.short	0x000c
        /*0014*/ 	.byte	0x00, 0xf0, 0x11, 0x00


	//----- nvinfo : EIATTR_KPARAM_INFO
	.align		4
.L_55:
        /*0018*/ 	.byte	0x04, 0x17
        /*001a*/ 	.short	(.L_57 - .L_56)
.L_56:
        /*001c*/ 	.word	0x00000000
        /*0020*/ 	.short	0x0001
        /*0022*/ 	.short	0x0008
        /*0024*/ 	.byte	0x00, 0xf0, 0x11, 0x00


	//----- nvinfo : EIATTR_KPARAM_INFO
	.align		4
.L_57:
        /*0028*/ 	.byte	0x04, 0x17
        /*002a*/ 	.short	(.L_59 - .L_58)
.L_58:
        /*002c*/ 	.word	0x00000000
        /*0030*/ 	.short	0x0000
        /*0032*/ 	.short	0x0000
        /*0034*/ 	.byte	0x00, 0xf5, 0x21, 0x00


	//----- nvinfo : EIATTR_SPARSE_MMA_MASK
	.align		4
.L_59:
        /*0038*/ 	.byte	0x03, 0x50
        /*003a*/ 	.short	0x0000


	//----- nvinfo : EIATTR_MAXREG_COUNT
	.align		4
        /*003c*/ 	.byte	0x03, 0x1b
        /*003e*/ 	.short	0x00ff


	//----- nvinfo : EIATTR_NUM_BARRIERS
	.align		4
        /*0040*/ 	.byte	0x02, 0x4c
        /*0042*/ 	.byte	0x01
	.zero		1


	//----- nvinfo : EIATTR_MERCURY_ISA_VERSION
	.align		4
        /*0044*/ 	.byte	0x03, 0x5f
        /*0046*/ 	.short	0x0101


	//----- nvinfo : EIATTR_VRC_CTA_INIT_COUNT
	.align		4
        /*0048*/ 	.byte	0x02, 0x4a
	.zero		1
	.zero		1


	//----- nvinfo : EIATTR_EXIT_INSTR_OFFSETS
	.align		4
        /*004c*/ 	.byte	0x04, 0x1c
        /*004e*/ 	.short	(.L_61 - .L_60)


	//   ....[0]....
.L_60:
        /*0050*/ 	.word	0x00000040


	//   ....[1]....
        /*0054*/ 	.word	0x00001c30


	//----- nvinfo : EIATTR_CBANK_PARAM_SIZE
	.align		4
.L_61:
        /*0058*/ 	.byte	0x03, 0x19
        /*005a*/ 	.short	0x0010


	//----- nvinfo : EIATTR_PARAM_CBANK
	.align		4
        /*005c*/ 	.byte	0x04, 0x0a
        /*005e*/ 	.short	(.L_63 - .L_62)
	.align		4
.L_62:
        /*0060*/ 	.word	index@(.nv.constant0._Z17kernel_phase2_rowPiii)
        /*0064*/ 	.short	0x0380
        /*0066*/ 	.short	0x0010


	//----- nvinfo : EIATTR_SW_WAR
	.align		4
.L_63:
        /*0068*/ 	.byte	0x04, 0x36
        /*006a*/ 	.short	(.L_65 - .L_64)
.L_64:
        /*006c*/ 	.word	0x00000008
.L_65:


//--------------------- .nv.info._Z13kernel_phase1Piii --------------------------
	.section	.nv.info._Z13kernel_phase1Piii,"",@"SHT_CUDA_INFO"
	.sectionflags	@""
	.align	4


	//----- nvinfo : EIATTR_CUDA_API_VERSION
	.align		4
        /*0000*/ 	.byte	0x04, 0x37
        /*0002*/ 	.short	(.L_67 - .L_66)
.L_66:
        /*0004*/ 	.word	0x00000082


	//----- nvinfo : EIATTR_KPARAM_INFO
	.align		4
.L_67:
        /*0008*/ 	.byte	0x04, 0x17
        /*000a*/ 	.short	(.L_69 - .L_68)
.L_68:
        /*000c*/ 	.word	0x00000000
        /*0010*/ 	.short	0x0002
        /*0012*/ 	.short	0x000c
        /*0014*/ 	.byte	0x00, 0xf0, 0x11, 0x00


	//----- nvinfo : EIATTR_KPARAM_INFO
	.align		4
.L_69:
        /*0018*/ 	.byte	0x04, 0x17
        /*001a*/ 	.short	(.L_71 - .L_70)
.L_70:
        /*001c*/ 	.word	0x00000000
        /*0020*/ 	.short	0x0001
        /*0022*/ 	.short	0x0008
        /*0024*/ 	.byte	0x00, 0xf0, 0x11, 0x00


	//----- nvinfo : EIATTR_KPARAM_INFO
	.align		4
.L_71:
        /*0028*/ 	.byte	0x04, 0x17
        /*002a*/ 	.short	(.L_73 - .L_72)
.L_72:
        /*002c*/ 	.word	0x00000000
        /*0030*/ 	.short	0x0000
        /*0032*/ 	.short	0x0000
        /*0034*/ 	.byte	0x00, 0xf5, 0x21, 0x00


	//----- nvinfo : EIATTR_SPARSE_MMA_MASK
	.align		4
.L_73:
        /*0038*/ 	.byte	0x03, 0x50
        /*003a*/ 	.short	0x0000


	//----- nvinfo : EIATTR_MAXREG_COUNT
	.align		4
        /*003c*/ 	.byte	0x03, 0x1b
        /*003e*/ 	.short	0x00ff


	//----- nvinfo : EIATTR_NUM_BARRIERS
	.align		4
        /*0040*/ 	.byte	0x02, 0x4c
        /*0042*/ 	.byte	0x01
	.zero		1


	//----- nvinfo : EIATTR_MERCURY_ISA_VERSION
	.align		4
        /*0044*/ 	.byte	0x03, 0x5f
        /*0046*/ 	.short	0x0101


	//----- nvinfo : EIATTR_VRC_CTA_INIT_COUNT
	.align		4
        /*0048*/ 	.byte	0x02, 0x4a
	.zero		1
	.zero		1


	//----- nvinfo : EIATTR_EXIT_INSTR_OFFSETS
	.align		4
        /*004c*/ 	.byte	0x04, 0x1c
        /*004e*/ 	.short	(.L_75 - .L_74)


	//   ....[0]....
.L_74:
        /*0050*/ 	.word	0x000024c0


	//----- nvinfo : EIATTR_CBANK_PARAM_SIZE
	.align		4
.L_75:
        /*0054*/ 	.byte	0x03, 0x19
        /*0056*/ 	.short	0x0010


	//----- nvinfo : EIATTR_PARAM_CBANK
	.align		4
        /*0058*/ 	.byte	0x04, 0x0a
        /*005a*/ 	.short	(.L_77 - .L_76)
	.align		4
.L_76:
        /*005c*/ 	.word	index@(.nv.constant0._Z13kernel_phase1Piii)
        /*0060*/ 	.short	0x0380
        /*0062*/ 	.short	0x0010


	//----- nvinfo : EIATTR_SW_WAR
	.align		4
.L_77:
        /*0064*/ 	.byte	0x04, 0x36
        /*0066*/ 	.short	(.L_79 - .L_78)
.L_78:
        /*0068*/ 	.word	0x00000008
.L_79:


//--------------------- .nv.callgraph             --------------------------
	.section	.nv.callgraph,"",@"SHT_CUDA_CALLGRAPH"
	.align	4
	.sectionentsize	8
	.align		4
        /*0000*/ 	.word	0x00000000
	.align		4
        /*0004*/ 	.word	0xffffffff
	.align		4
        /*0008*/ 	.word	0x00000000
	.align		4
        /*000c*/ 	.word	0xfffffffe
	.align		4
        /*0010*/ 	.word	0x00000000
	.align		4
        /*0014*/ 	.word	0xfffffffd
	.align		4
        /*0018*/ 	.word	0x00000000
	.align		4
        /*001c*/ 	.word	0xfffffffc


//--------------------- .text._Z13kernel_phase3Piii --------------------------
	.section	.text._Z13kernel_phase3Piii,"ax",@progbits
	.align	128
        .global         _Z13kernel_phase3Piii
        .type           _Z13kernel_phase3Piii,@function
        .size           _Z13kernel_phase3Piii,(.L_x_8 - _Z13kernel_phase3Piii)
        .other          _Z13kernel_phase3Piii,@"STO_CUDA_ENTRY STV_DEFAULT"
_Z13kernel_phase3Piii:
.text._Z13kernel_phase3Piii:
[----:B------:R-:W-:Y:S08]  /*0000*/  LDC R1, c[0x0][0x37c] ;  /* 0x0000df00ff017b82 */ /* 0x000ff00000000800 */
[----:B------:R-:W0:Y:S08]  /*0010*/  S2UR UR5, SR_CTAID.Y ;  /* 0x00000000000579c3 */ /* 0x000e300000002600 */
[----:B------:R-:W0:Y:S08]  /*0020*/  LDC R3, c[0x0][0x388] ;  /* 0x0000e200ff037b82 */ /* 0x000e300000000800 */
[----:B------:R-:W1:Y:S01]  /*0030*/  S2UR UR4, SR_CTAID.X ;  /* 0x00000000000479c3 */ /* 0x000e620000002500 */
[----:B0-----:R-:W-:-:S04]  /*0040*/  ISETP.NE.AND P0, PT, R3, UR5, PT ;  /* 0x0000000503007c0c */ /* 0x001fc8000bf05270 */
[----:B-1----:R-:W-:-:S13]  /*0050*/  ISETP.EQ.OR P0, PT, R3, UR4, !P0 ;  /* 0x0000000403007c0c */ /* 0x002fda000c702670 */
[----:B------:R-:W-:Y:S05]  /*0060*/  @P0 EXIT ;  /* 0x000000000000094d */ /* 0x000fea0003800000 */
[----:B------:R-:W0:Y:S01]  /*0070*/  S2R R5, SR_TID.Y ;  /* 0x0000000000057919 */ /* 0x000e220000002200 */
[----:B------:R-:W1:Y:S01]  /*0080*/  LDC R4, c[0x0][0x38c] ;  /* 0x0000e300ff047b82 */ /* 0x000e620000000800 */
[----:B------:R-:W-:Y:S01]  /*0090*/  USHF.L.U32 UR4, UR4, 0x6, URZ ;  /* 0x0000000604047899 */ /* 0x000fe200080006ff */
[----:B------:R-:W-:Y:S01]  /*00a0*/  IMAD.SHL.U32 R3, R3, 0x40, RZ ;  /* 0x0000004003037824 */ /* 0x000fe200078e00ff */
[----:B------:R-:W2:Y:S01]  /*00b0*/  S2R R0, SR_TID.X ;  /* 0x0000000000007919 */ /* 0x000ea20000002100 */
[----:B------:R-:W3:Y:S04]  /*00c0*/  LDCU.64 UR8, c[0x0][0x358] ;  /* 0x00006b00ff0877ac */ /* 0x000ee80008000a00 */
[----:B------:R-:W4:Y:S01]  /*00d0*/  LDC.64 R20, c[0x0][0x380] ;  /* 0x0000e000ff147b82 */ /* 0x000f220000000a00 */
[----:B-1----:R-:W-:-:S04]  /*00e0*/  IMAD R14, R4, UR5, RZ ;  /* 0x00000005040e7c24 */ /* 0x002fc8000f8e02ff */
[----:B------:R-:W-:Y:S02]  /*00f0*/  IMAD R2, R14, 0x40, R3 ;  /* 0x000000400e027824 */ /* 0x000fe400078e0203 */
[-C--:B------:R-:W-:Y:S02]  /*0100*/  IMAD R3, R3, R4.reuse, UR4 ;  /* 0x0000000403037e24 */ /* 0x080fe4000f8e0204 */
[----:B0-----:R-:W-:-:S04]  /*0110*/  IMAD R9, R5, R4, RZ ;  /* 0x0000000405097224 */ /* 0x001fc800078e02ff */
[--C-:B------:R-:W-:Y:S01]  /*0120*/  IMAD R13, R4, 0x20, R9.reuse ;  /* 0x00000020040d7824 */ /* 0x100fe200078e0209 */
[CCC-:B--2---:R-:W-:Y:S02]  /*0130*/  IADD3 R19, PT, PT, R0.reuse, R2.reuse, R9.reuse ;  /* 0x0000000200137210 */ /* 0x1c4fe40007ffe009 */
[CC--:B------:R-:W-:Y:S02]  /*0140*/  IADD3 R7, PT, PT, R0.reuse, R3.reuse, R9 ;  /* 0x0000000300077210 */ /* 0x0c0fe40007ffe009 */
[C---:B------:R-:W-:Y:S01]  /*0150*/  IADD3 R11, PT, PT, R0.reuse, R2, R13 ;  /* 0x00000002000b7210 */ /* 0x040fe20007ffe00d */
[----:B----4-:R-:W-:Y:S01]  /*0160*/  IMAD.WIDE R18, R19, 0x4, R20 ;  /* 0x0000000413127825 */ /* 0x010fe200078e0214 */
[----:B------:R-:W-:-:S03]  /*0170*/  IADD3 R15, PT, PT, R0, R3, R13 ;  /* 0x00000003000f7210 */ /* 0x000fc60007ffe00d */
[--C-:B------:R-:W-:Y:S01]  /*0180*/  IMAD.WIDE R10, R11, 0x4, R20.reuse ;  /* 0x000000040b0a7825 */ /* 0x100fe200078e0214 */
[----:B---3--:R-:W2:Y:S03]  /*0190*/  LDG.E R4, desc[UR8][R18.64] ;  /* 0x0000000812047981 */ /* 0x008ea6000c1e1900 */
[--C-:B------:R-:W-:Y:S01]  /*01a0*/  IMAD.WIDE R2, R7, 0x4, R20.reuse ;  /* 0x0000000407027825 */ /* 0x100fe200078e0214 */
[----:B------:R-:W3:Y:S03]  /*01b0*/  LDG.E R8, desc[UR8][R18.64+0x80] ;  /* 0x0000800812087981 */ /* 0x000ee6000c1e1900 */
[----:B------:R-:W-:Y:S01]  /*01c0*/  IMAD.WIDE R6, R15, 0x4, R20 ;  /* 0x000000040f067825 */ /* 0x000fe200078e0214 */
[----:B------:R-:W4:Y:S04]  /*01d0*/  LDG.E R12, desc[UR8][R10.64] ;  /* 0x000000080a0c7981 */ /* 0x000f28000c1e1900 */
[----:B------:R-:W4:Y:S04]  /*01e0*/  LDG.E R16, desc[UR8][R10.64+0x80] ;  /* 0x000080080a107981 */ /* 0x000f28000c1e1900 */
[----:B------:R-:W4:Y:S04]  /*01f0*/  LDG.E R15, desc[UR8][R2.64] ;  /* 0x00000008020f7981 */ /* 0x000f28000c1e1900 */
[----:B------:R0:W4:Y:S04]  /*0200*/  LDG.E R17, desc[UR8][R2.64+0x80] ;  /* 0x0000800802117981 */ /* 0x000128000c1e1900 */
[----:B------:R-:W4:Y:S04]  /*0210*/  LDG.E R25, desc[UR8][R6.64] ;  /* 0x0000000806197981 */ /* 0x000f28000c1e1900 */
[----:B------:R1:W4:Y:S01]  /*0220*/  LDG.E R27, desc[UR8][R6.64+0x80] ;  /* 0x00008008061b7981 */ /* 0x000322000c1e1900 */
[----:B------:R-:W1:Y:S01]  /*0230*/  S2UR UR7, SR_CgaCtaId ;  /* 0x00000000000779c3 */ /* 0x000e620000008800 */
[----:B------:R-:W-:-:S02]  /*0240*/  UMOV UR5, 0x400 ;  /* 0x0000040000057882 */ /* 0x000fc40000000000 */
[----:B------:R-:W-:Y:S01]  /*0250*/  UIADD3 UR6, UPT, UPT, UR5, 0x4000, URZ ;  /* 0x0000400005067890 */ /* 0x000fe2000fffe0ff */
[----:B------:R-:W-:-:S04]  /*0260*/  LEA R14, R14, UR4, 0x6 ;  /* 0x000000040e0e7c11 */ /* 0x000fc8000f8e30ff */
[----:B0-----:R-:W-:Y:S01]  /*0270*/  IADD3 R3, PT, PT, R0, R14, R13 ;  /* 0x0000000e00037210 */ /* 0x001fe20007ffe00d */
[----:B-1----:R-:W-:Y:S02]  /*0280*/  ULEA UR5, UR7, UR5, 0x18 ;  /* 0x0000000507057291 */ /* 0x002fe4000f8ec0ff */
[----:B------:R-:W-:-:S04]  /*0290*/  ULEA UR6, UR7, UR6, 0x18 ;  /* 0x0000000607067291 */ /* 0x000fc8000f8ec0ff */
[C---:B------:R-:W-:Y:S02]  /*02a0*/  LEA R11, R5.reuse, UR5, 0x8 ;  /* 0x00000005050b7c11 */ /* 0x040fe4000f8e40ff */
[----:B------:R-:W-:-:S03]  /*02b0*/  LEA R5, R5, UR6, 0x8 ;  /* 0x0000000605057c11 */ /* 0x000fc6000f8e40ff */
[C---:B------:R-:W-:Y:S02]  /*02c0*/  IMAD R13, R0.reuse, 0x4, R11 ;  /* 0x00000004000d7824 */ /* 0x040fe400078e020b */
[C---:B------:R-:W-:Y:S01]  /*02d0*/  IMAD R6, R0.reuse, 0x4, R5 ;  /* 0x0000000400067824 */ /* 0x040fe200078e0205 */
[----:B------:R-:W-:-:S05]  /*02e0*/  IADD3 R23, PT, PT, R0, R14, R9 ;  /* 0x0000000e00177210 */ /* 0x000fca0007ffe009 */
[----:B------:R-:W-:-:S04]  /*02f0*/  IMAD.WIDE R22, R23, 0x4, R20 ;  /* 0x0000000417167825 */ /* 0x000fc800078e0214 */
[----:B------:R-:W-:Y:S01]  /*0300*/  IMAD.WIDE R20, R3, 0x4, R20 ;  /* 0x0000000403147825 */ /* 0x000fe200078e0214 */
[----:B--2---:R0:W-:Y:S04]  /*0310*/  STS [R13], R4 ;  /* 0x000000040d007388 */ /* 0x0041e80000000800 */
[----:B---3--:R0:W-:Y:S04]  /*0320*/  STS [R13+0x80], R8 ;  /* 0x000080080d007388 */ /* 0x0081e80000000800 */
[----:B----4-:R0:W-:Y:S04]  /*0330*/  STS [R13+0x2000], R12 ;  /* 0x0020000c0d007388 */ /* 0x0101e80000000800 */
[----:B------:R0:W-:Y:S04]  /*0340*/  STS [R13+0x2080], R16 ;  /* 0x002080100d007388 */ /* 0x0001e80000000800 */
[----:B------:R0:W-:Y:S04]  /*0350*/  STS [R6], R15 ;  /* 0x0000000f06007388 */ /* 0x0001e80000000800 */
[----:B------:R0:W-:Y:S04]  /*0360*/  STS [R6+0x80], R17 ;  /* 0x0000801106007388 */ /* 0x0001e80000000800 */
[----:B------:R0:W-:Y:S04]  /*0370*/  STS [R6+0x2000], R25 ;  /* 0x0020001906007388 */ /* 0x0001e80000000800 */
[----:B------:R0:W-:Y:S01]  /*0380*/  STS [R6+0x2080], R27 ;  /* 0x0020801b06007388 */ /* 0x0001e20000000800 */
[----:B------:R-:W-:Y:S06]  /*0390*/  BAR.SYNC.DEFER_BLOCKING 0x0 ;  /* 0x0000000000007b1d */ /* 0x000fec0000010000 */
[----:B------:R0:W5:Y:S04]  /*03a0*/  LDG.E R9, desc[UR8][R20.64+0x80] ;  /* 0x0000800814097981 */ /* 0x000168000c1e1900 */
[----:B------:R0:W5:Y:S04]  /*03b0*/  LDG.E R5, desc[UR8][R20.64] ;  /* 0x0000000814057981 */ /* 0x000168000c1e1900 */
[----:B------:R0:W5:Y:S04]  /*03c0*/  LDG.E R7, desc[UR8][R22.64+0x80] ;  /* 0x0000800816077981 */ /* 0x000168000c1e1900 */
[----:B------:R0:W5:Y:S01]  /*03d0*/  LDG.E R3, desc[UR8][R22.64] ;  /* 0x0000000816037981 */ /* 0x000162000c1e1900 */
[----:B------:R-:W-:Y:S01]  /*03e0*/  LEA R2, R0, UR6, 0x2 ;  /* 0x0000000600027c11 */ /* 0x000fe2000f8e10ff */
[----:B------:R-:W-:Y:S01]  /*03f0*/  VIADD R0, R11, 0x2000 ;  /* 0x000020000b007836 */ /* 0x000fe20000000000 */
[----:B------:R-:W-:-:S03]  /*0400*/  UMOV UR4, 0x2000 ;  /* 0x0000200000047882 */ /* 0x000fc60000000000 */
[----:B------:R-:W-:-:S07]  /*0410*/  VIADD R2, R2, 0x1000 ;  /* 0x0000100002027836 */ /* 0x000fce0000000000 */
.L_x_0:
[----:B0-----:R-:W-:Y:S01]  /*0420*/  LDS R8, [R2+-0x1000] ;  /* 0xfff0000002087984 */ /* 0x001fe20000000800 */
[----:B------:R-:W-:-:S03]  /*0430*/  UIADD3 UR4, UPT, UPT, UR4, 0x80, URZ ;  /* 0x0000008004047890 */ /* 0x000fc6000fffe0ff */
[----:B------:R-:W0:Y:S01]  /*0440*/  LDS.128 R12, [R0+-0x2000] ;  /* 0xffe00000000c7984 */ /* 0x000e220000000c00 */
[----:B------:R-:W-:-:S03]  /*0450*/  UISETP.NE.AND UP0, UPT, UR4, 0x2100, UPT ;  /* 0x000021000400788c */ /* 0x000fc6000bf05270 */
[----:B------:R-:W1:Y:S04]  /*0460*/  LDS.128 R16, [R0] ;  /* 0x0000000000107984 */ /* 0x000e680000000c00 */
[----:B------:R-:W2:Y:S04]  /*0470*/  LDS R10, [R2+-0xf80] ;  /* 0xfff08000020a7984 */ /* 0x000ea80000000800 */
[----:B------:R-:W3:Y:S04]  /*0480*/  LDS R6, [R2+-0xf00] ;  /* 0xfff1000002067984 */ /* 0x000ee80000000800 */
[----:B------:R-:W4:Y:S04]  /*0490*/  LDS R4, [R2+-0xe80] ;  /* 0xfff1800002047984 */ /* 0x000f280000000800 */
[----:B------:R-:W4:Y:S04]  /*04a0*/  LDS R25, [R2+-0xe00] ;  /* 0xfff2000002197984 */ /* 0x000f280000000800 */
[----:B------:R-:W4:Y:S04]  /*04b0*/  LDS R11, [R2+-0xd80] ;  /* 0xfff28000020b7984 */ /* 0x000f280000000800 */
[----:B------:R-:W4:Y:S04]  /*04c0*/  LDS R26, [R2+-0xd00] ;  /* 0xfff30000021a7984 */ /* 0x000f280000000800 */
[----:B------:R-:W4:Y:S04]  /*04d0*/  LDS R24, [R2+-0xc80] ;  /* 0xfff3800002187984 */ /* 0x000f280000000800 */
[----:B------:R-:W-:Y:S01]  /*04e0*/  LDS R28, [R2+-0xa80] ;  /* 0xfff58000021c7984 */ /* 0x000fe20000000800 */
[----:B0----5:R-:W-:-:S02]  /*04f0*/  VIADDMNMX R3, R8, R12, R3, PT ;  /* 0x0000000c08037246 */ /* 0x021fc40003800103 */
[----:B-1----:R-:W-:Y:S02]  /*0500*/  VIADDMNMX R5, R8, R16, R5, PT ;  /* 0x0000001008057246 */ /* 0x002fe40003800105 */
[C---:B--2---:R-:W-:Y:S02]  /*0510*/  VIADDMNMX R7, R10.reuse, R12, R7, PT ;  /* 0x0000000c0a077246 */ /* 0x044fe40003800107 */
[----:B------:R-:W-:Y:S02]  /*0520*/  VIADDMNMX R9, R10, R16, R9, PT ;  /* 0x000000100a097246 */ /* 0x000fe40003800109 */
[C---:B---3--:R-:W-:Y:S02]  /*0530*/  VIADDMNMX R3, R6.reuse, R13, R3, PT ;  /* 0x0000000d06037246 */ /* 0x048fe40003800103 */
[----:B------:R-:W-:Y:S02]  /*0540*/  VIADDMNMX R5, R6, R17, R5, PT ;  /* 0x0000001106057246 */ /* 0x000fe40003800105 */
[----:B----4-:R-:W-:-:S02]  /*0550*/  VIADDMNMX R7, R4, R13, R7, PT ;  /* 0x0000000d04077246 */ /* 0x010fc40003800107 */
[----:B------:R-:W-:Y:S01]  /*0560*/  VIADDMNMX R9, R4, R17, R9, PT ;  /* 0x0000001104097246 */ /* 0x000fe20003800109 */
[----:B------:R-:W-:Y:S01]  /*0570*/  LDS R13, [R2+-0xb80] ;  /* 0xfff48000020d7984 */ /* 0x000fe20000000800 */
[C---:B------:R-:W-:Y:S02]  /*0580*/  VIADDMNMX R12, R25.reuse, R14, R3, PT ;  /* 0x0000000e190c7246 */ /* 0x040fe40003800103 */
[----:B------:R-:W-:Y:S01]  /*0590*/  VIADDMNMX R16, R25, R18, R5, PT ;  /* 0x0000001219107246 */ /* 0x000fe20003800105 */
[----:B------:R-:W-:Y:S01]  /*05a0*/  LDS R3, [R2+-0xc00] ;  /* 0xfff4000002037984 */ /* 0x000fe20000000800 */
[C---:B------:R-:W-:Y:S02]  /*05b0*/  VIADDMNMX R14, R11.reuse, R14, R7, PT ;  /* 0x0000000e0b0e7246 */ /* 0x040fe40003800107 */
[----:B------:R-:W-:Y:S01]  /*05c0*/  VIADDMNMX R18, R11, R18, R9, PT ;  /* 0x000000120b127246 */ /* 0x000fe20003800109 */
[----:B------:R-:W0:Y:S01]  /*05d0*/  LDS.128 R4, [R0+-0x1ff0] ;  /* 0xffe0100000047984 */ /* 0x000e220000000c00 */
[----:B------:R-:W-:-:S02]  /*05e0*/  VIADDMNMX R12, R26, R15, R12, PT ;  /* 0x0000000f1a0c7246 */ /* 0x000fc4000380010c */
[----:B------:R-:W-:Y:S01]  /*05f0*/  VIADDMNMX R16, R26, R19, R16, PT ;  /* 0x000000131a107246 */ /* 0x000fe20003800110 */
[----:B------:R-:W1:Y:S01]  /*0600*/  LDS.128 R8, [R0+0x10] ;  /* 0x0000100000087984 */ /* 0x000e620000000c00 */
[C---:B------:R-:W-:Y:S02]  /*0610*/  VIADDMNMX R14, R24.reuse, R15, R14, PT ;  /* 0x0000000f180e7246 */ /* 0x040fe4000380010e */
[----:B------:R-:W-:Y:S01]  /*0620*/  VIADDMNMX R18, R24, R19, R18, PT ;  /* 0x0000001318127246 */ /* 0x000fe20003800112 */
[----:B------:R-:W2:Y:S04]  /*0630*/  LDS R17, [R2+-0xb00] ;  /* 0xfff5000002117984 */ /* 0x000ea80000000800 */
[----:B------:R-:W3:Y:S04]  /*0640*/  LDS R25, [R2+-0xa00] ;  /* 0xfff6000002197984 */ /* 0x000ee80000000800 */
[----:B------:R-:W4:Y:S04]  /*0650*/  LDS R15, [R2+-0x980] ;  /* 0xfff68000020f7984 */ /* 0x000f280000000800 */
[----:B------:R-:W4:Y:S04]  /*0660*/  LDS R24, [R2+-0x900] ;  /* 0xfff7000002187984 */ /* 0x000f280000000800 */
[----:B------:R-:W4:Y:S01]  /*0670*/  LDS R26, [R2+-0x880] ;  /* 0xfff78000021a7984 */ /* 0x000f220000000800 */
[----:B0-----:R-:W-:-:S02]  /*0680*/  VIADDMNMX R12, R3, R4, R12, PT ;  /* 0x00000004030c7246 */ /* 0x001fc4000380010c */
[----:B------:R-:W-:Y:S02]  /*0690*/  VIADDMNMX R14, R13, R4, R14, PT ;  /* 0x000000040d0e7246 */ /* 0x000fe4000380010e */
[-C--:B-1----:R-:W-:Y:S02]  /*06a0*/  VIADDMNMX R16, R3, R8.reuse, R16, PT ;  /* 0x0000000803107246 */ /* 0x082fe40003800110 */
[----:B------:R-:W-:Y:S01]  /*06b0*/  VIADDMNMX R18, R13, R8, R18, PT ;  /* 0x000000080d127246 */ /* 0x000fe20003800112 */
[----:B------:R-:W-:Y:S01]  /*06c0*/  LDS R3, [R2+-0x800] ;  /* 0xfff8000002037984 */ /* 0x000fe20000000800 */
[C---:B--2---:R-:W-:Y:S02]  /*06d0*/  VIADDMNMX R4, R17.reuse, R5, R12, PT ;  /* 0x0000000511047246 */ /* 0x044fe4000380010c */
[----:B------:R-:W-:Y:S02]  /*06e0*/  VIADDMNMX R8, R17, R9, R16, PT ;  /* 0x0000000911087246 */ /* 0x000fe40003800110 */
[----:B------:R-:W-:-:S02]  /*06f0*/  VIADDMNMX R14, R28, R5, R14, PT ;  /* 0x000000051c0e7246 */ /* 0x000fc4000380010e */
[----:B------:R-:W-:Y:S01]  /*0700*/  VIADDMNMX R18, R28, R9, R18, PT ;  /* 0x000000091c127246 */ /* 0x000fe20003800112 */
[----:B------:R-:W-:Y:S01]  /*0710*/  LDS R5, [R2+-0x780] ;  /* 0xfff8800002057984 */ /* 0x000fe20000000800 */
[C---:B---3--:R-:W-:Y:S02]  /*0720*/  VIADDMNMX R4, R25.reuse, R6, R4, PT ;  /* 0x0000000619047246 */ /* 0x048fe40003800104 */
[----:B------:R-:W-:Y:S01]  /*0730*/  VIADDMNMX R8, R25, R10, R8, PT ;  /* 0x0000000a19087246 */ /* 0x000fe20003800108 */
[----:B------:R-:W-:Y:S01]  /*0740*/  LDS R9, [R2+-0x700] ;  /* 0xfff9000002097984 */ /* 0x000fe20000000800 */
[C---:B----4-:R-:W-:Y:S02]  /*0750*/  VIADDMNMX R6, R15.reuse, R6, R14, PT ;  /* 0x000000060f067246 */ /* 0x050fe4000380010e */
[----:B------:R-:W-:Y:S01]  /*0760*/  VIADDMNMX R10, R15, R10, R18, PT ;  /* 0x0000000a0f0a7246 */ /* 0x000fe20003800112 */
[----:B------:R-:W-:Y:S01]  /*0770*/  LDS R28, [R2+-0x680] ;  /* 0xfff98000021c7984 */ /* 0x000fe20000000800 */
[----:B------:R-:W-:-:S02]  /*0780*/  VIADDMNMX R4, R24, R7, R4, PT ;  /* 0x0000000718047246 */ /* 0x000fc40003800104 */
[----:B------:R-:W-:Y:S01]  /*0790*/  VIADDMNMX R6, R26, R7, R6, PT ;  /* 0x000000071a067246 */ /* 0x000fe20003800106 */
[----:B------:R-:W0:Y:S01]  /*07a0*/  LDS.128 R12, [R0+-0x1fe0] ;  /* 0xffe02000000c7984 */ /* 0x000e220000000c00 */
[-C--:B------:R-:W-:Y:S02]  /*07b0*/  VIADDMNMX R8, R24, R11.reuse, R8, PT ;  /* 0x0000000b18087246 */ /* 0x080fe40003800108 */
[----:B------:R-:W-:Y:S01]  /*07c0*/  VIADDMNMX R10, R26, R11, R10, PT ;  /* 0x0000000b1a0a7246 */ /* 0x000fe2000380010a */
[----:B------:R-:W1:Y:S04]  /*07d0*/  LDS.128 R16, [R0+0x20] ;  /* 0x0000200000107984 */ /* 0x000e680000000c00 */
[----:B------:R-:W2:Y:S04]  /*07e0*/  LDS R25, [R2+-0x600] ;  /* 0xfffa000002197984 */ /* 0x000ea80000000800 */
[----:B------:R-:W3:Y:S04]  /*07f0*/  LDS R7, [R2+-0x580] ;  /* 0xfffa800002077984 */ /* 0x000ee80000000800 */
[----:B------:R-:W4:Y:S04]  /*0800*/  LDS R24, [R2+-0x500] ;  /* 0xfffb000002187984 */ /* 0x000f280000000800 */
[----:B------:R-:W4:Y:S01]  /*0810*/  LDS R26, [R2+-0x480] ;  /* 0xfffb8000021a7984 */ /* 0x000f220000000800 */
[----:B0-----:R-:W-:-:S02]  /*0820*/  VIADDMNMX R4, R3, R12, R4, PT ;  /* 0x0000000c03047246 */ /* 0x001fc40003800104 */
[----:B------:R-:W-:Y:S02]  /*0830*/  VIADDMNMX R6, R5, R12, R6, PT ;  /* 0x0000000c05067246 */ /* 0x000fe40003800106 */
[-C--:B-1----:R-:W-:Y:S02]  /*0840*/  VIADDMNMX R8, R3, R16.reuse, R8, PT ;  /* 0x0000001003087246 */ /* 0x082fe40003800108 */
[----:B------:R-:W-:Y:S01]  /*0850*/  VIADDMNMX R10, R5, R16, R10, PT ;  /* 0x00000010050a7246 */ /* 0x000fe2000380010a */
[----:B------:R-:W-:Y:S01]  /*0860*/  LDS R3, [R2+-0x400] ;  /* 0xfffc000002037984 */ /* 0x000fe20000000800 */
[C---:B------:R-:W-:Y:S02]  /*0870*/  VIADDMNMX R4, R9.reuse, R13, R4, PT ;  /* 0x0000000d09047246 */ /* 0x040fe40003800104 */
[----:B------:R-:W-:Y:S02]  /*0880*/  VIADDMNMX R8, R9, R17, R8, PT ;  /* 0x0000001109087246 */ /* 0x000fe40003800108 */
[----:B------:R-:W-:-:S02]  /*0890*/  VIADDMNMX R6, R28, R13, R6, PT ;  /* 0x0000000d1c067246 */ /* 0x000fc40003800106 */
[----:B------:R-:W-:Y:S01]  /*08a0*/  VIADDMNMX R10, R28, R17, R10, PT ;  /* 0x000000111c0a7246 */ /* 0x000fe2000380010a */
[----:B------:R-:W-:Y:S01]  /*08b0*/  LDS R13, [R2+-0x380] ;  /* 0xfffc8000020d7984 */ /* 0x000fe20000000800 */
[C---:B--2---:R-:W-:Y:S02]  /*08c0*/  VIADDMNMX R12, R25.reuse, R14, R4, PT ;  /* 0x0000000e190c7246 */ /* 0x044fe40003800104 */
[----:B------:R-:W-:Y:S01]  /*08d0*/  VIADDMNMX R16, R25, R18, R8, PT ;  /* 0x0000001219107246 */ /* 0x000fe20003800108 */
[----:B------:R-:W-:Y:S01]  /*08e0*/  LDS R17, [R2+-0x300] ;  /* 0xfffd000002117984 */ /* 0x000fe20000000800 */
[C---:B---3--:R-:W-:Y:S02]  /*08f0*/  VIADDMNMX R14, R7.reuse, R14, R6, PT ;  /* 0x0000000e070e7246 */ /* 0x048fe40003800106 */
[----:B------:R-:W-:Y:S01]  /*0900*/  VIADDMNMX R18, R7, R18, R10, PT ;  /* 0x0000001207127246 */ /* 0x000fe2000380010a */
[----:B------:R-:W-:Y:S01]  /*0910*/  LDS R28, [R2+-0x280] ;  /* 0xfffd8000021c7984 */ /* 0x000fe20000000800 */
[----:B----4-:R-:W-:-:S02]  /*0920*/  VIADDMNMX R12, R24, R15, R12, PT ;  /* 0x0000000f180c7246 */ /* 0x010fc4000380010c */
        /* <DEDUP_REMOVED lines=13> */
[----:B------:R-:W-:Y:S01]  /*0a00*/  LDS R3, [R2] ;  /* 0x0000000002037984 */ /* 0x000fe20000000800 */
[C---:B------:R-:W-:Y:S02]  /*0a10*/  VIADDMNMX R4, R17.reuse, R5, R12, PT ;  /* 0x0000000511047246 */ /* 0x040fe4000380010c */
[----:B------:R-:W-:Y:S02]  /*0a20*/  VIADDMNMX R8, R17, R9, R16, PT ;  /* 0x0000000911087246 */ /* 0x000fe40003800110 */
[----:B------:R-:W-:-:S02]  /*0a30*/  VIADDMNMX R14, R28, R5, R14, PT ;  /* 0x000000051c0e7246 */ /* 0x000fc4000380010e */
[----:B------:R-:W-:Y:S01]  /*0a40*/  VIADDMNMX R18, R28, R9, R18, PT ;  /* 0x000000091c127246 */ /* 0x000fe20003800112 */
[----:B------:R-:W-:Y:S01]  /*0a50*/  LDS R5, [R2+0x80] ;  /* 0x0000800002057984 */ /* 0x000fe20000000800 */
[C---:B--2---:R-:W-:Y:S02]  /*0a60*/  VIADDMNMX R4, R25.reuse, R6, R4, PT ;  /* 0x0000000619047246 */ /* 0x044fe40003800104 */
[----:B------:R-:W-:Y:S01]  /*0a70*/  VIADDMNMX R8, R25, R10, R8, PT ;  /* 0x0000000a19087246 */ /* 0x000fe20003800108 */
[----:B------:R-:W-:Y:S01]  /*0a80*/  LDS R9, [R2+0x100] ;  /* 0x0001000002097984 */ /* 0x000fe20000000800 */
[C---:B---3--:R-:W-:Y:S02]  /*0a90*/  VIADDMNMX R6, R15.reuse, R6, R14, PT ;  /* 0x000000060f067246 */ /* 0x048fe4000380010e */
[----:B------:R-:W-:Y:S01]  /*0aa0*/  VIADDMNMX R10, R15, R10, R18, PT ;  /* 0x0000000a0f0a7246 */ /* 0x000fe20003800112 */
[----:B------:R-:W-:Y:S01]  /*0ab0*/  LDS R28, [R2+0x180] ;  /* 0x00018000021c7984 */ /* 0x000fe20000000800 */
[----:B----4-:R-:W-:-:S02]  /*0ac0*/  VIADDMNMX R4, R24, R7, R4, PT ;  /* 0x0000000718047246 */ /* 0x010fc40003800104 */
[----:B------:R-:W-:Y:S01]  /*0ad0*/  VIADDMNMX R6, R26, R7, R6, PT ;  /* 0x000000071a067246 */ /* 0x000fe20003800106 */
[----:B------:R-:W0:Y:S01]  /*0ae0*/  LDS.128 R16, [R0+-0x1fc0] ;  /* 0xffe0400000107984 */ /* 0x000e220000000c00 */
[-C--:B------:R-:W-:Y:S02]  /*0af0*/  VIADDMNMX R8, R24, R11.reuse, R8, PT ;  /* 0x0000000b18087246 */ /* 0x080fe40003800108 */
[----:B------:R-:W-:Y:S01]  /*0b00*/  VIADDMNMX R10, R26, R11, R10, PT ;  /* 0x0000000b1a0a7246 */ /* 0x000fe2000380010a */
[----:B------:R-:W1:Y:S04]  /*0b10*/  LDS.128 R12, [R0+0x40] ;  /* 0x00004000000c7984 */ /* 0x000e680000000c00 */
[----:B------:R-:W2:Y:S04]  /*0b20*/  LDS R25, [R2+0x200] ;  /* 0x0002000002197984 */ /* 0x000ea80000000800 */
[----:B------:R-:W3:Y:S04]  /*0b30*/  LDS R7, [R2+0x280] ;  /* 0x0002800002077984 */ /* 0x000ee80000000800 */
[----:B------:R-:W4:Y:S04]  /*0b40*/  LDS R24, [R2+0x300] ;  /* 0x0003000002187984 */ /* 0x000f280000000800 */
[----:B------:R-:W4:Y:S01]  /*0b50*/  LDS R26, [R2+0x380] ;  /* 0x00038000021a7984 */ /* 0x000f220000000800 */
[----:B0-----:R-:W-:-:S02]  /*0b60*/  VIADDMNMX R4, R3, R16, R4, PT ;  /* 0x0000001003047246 */ /* 0x001fc40003800104 */
[----:B------:R-:W-:Y:S02]  /*0b70*/  VIADDMNMX R6, R5, R16, R6, PT ;  /* 0x0000001005067246 */ /* 0x000fe40003800106 */
[-C--:B-1----:R-:W-:Y:S02]  /*0b80*/  VIADDMNMX R8, R3, R12.reuse, R8, PT ;  /* 0x0000000c03087246 */ /* 0x082fe40003800108 */
[----:B------:R-:W-:Y:S01]  /*0b90*/  VIADDMNMX R10, R5, R12, R10, PT ;  /* 0x0000000c050a7246 */ /* 0x000fe2000380010a */
[----:B------:R-:W-:Y:S01]  /*0ba0*/  LDS R3, [R2+0x400] ;  /* 0x0004000002037984 */ /* 0x000fe20000000800 */
        /* <DEDUP_REMOVED lines=48> */
[C---:B------:R-:W-:Y:S02]  /*0eb0*/  VIADDMNMX R10, R5.reuse, R16, R10, PT ;  /* 0x00000010050a7246 */ /* 0x040fe4000380010a */
[-C--:B-1----:R-:W-:Y:S02]  /*0ec0*/  VIADDMNMX R6, R5, R12.reuse, R6, PT ;  /* 0x0000000c05067246 */ /* 0x082fe40003800106 */
[----:B------:R-:W-:Y:S02]  /*0ed0*/  VIADDMNMX R8, R3, R12, R8, PT ;  /* 0x0000000c03087246 */ /* 0x000fe40003800108 */
[C---:B------:R-:W-:Y:S01]  /*0ee0*/  VIADDMNMX R4, R9.reuse, R17, R4, PT ;  /* 0x0000001109047246 */ /* 0x040fe20003800104 */
[----:B------:R-:W-:Y:S01]  /*0ef0*/  LDS R3, [R2+0xc80] ;  /* 0x000c800002037984 */ /* 0x000fe20000000800 */
[-C--:B------:R-:W-:Y:S02]  /*0f00*/  VIADDMNMX R6, R28, R13.reuse, R6, PT ;  /* 0x0000000d1c067246 */ /* 0x080fe40003800106 */
[----:B------:R-:W-:-:S02]  /*0f10*/  VIADDMNMX R8, R9, R13, R8, PT ;  /* 0x0000000d09087246 */ /* 0x000fc40003800108 */
[----:B------:R-:W-:Y:S01]  /*0f20*/  VIADDMNMX R10, R28, R17, R10, PT ;  /* 0x000000111c0a7246 */ /* 0x000fe2000380010a */
[----:B------:R-:W-:Y:S01]  /*0f30*/  LDS R13, [R2+0xc00] ;  /* 0x000c0000020d7984 */ /* 0x000fe20000000800 */
[----:B--2---:R-:W-:Y:S02]  /*0f40*/  VIADDMNMX R12, R25, R18, R4, PT ;  /* 0x00000012190c7246 */ /* 0x004fe40003800104 */
[-C--:B---3--:R-:W-:Y:S01]  /*0f50*/  VIADDMNMX R16, R11, R14.reuse, R6, PT ;  /* 0x0000000e0b107246 */ /* 0x088fe20003800106 */
[----:B------:R-:W-:Y:S01]  /*0f60*/  LDS R17, [R2+0xe00] ;  /* 0x000e000002117984 */ /* 0x000fe20000000800 */
[----:B------:R-:W-:Y:S02]  /*0f70*/  VIADDMNMX R25, R25, R14, R8, PT ;  /* 0x0000000e19197246 */ /* 0x000fe40003800108 */
[----:B------:R-:W-:Y:S01]  /*0f80*/  VIADDMNMX R18, R11, R18, R10, PT ;  /* 0x000000120b127246 */ /* 0x000fe2000380010a */
[----:B------:R-:W0:Y:S01]  /*0f90*/  LDS.128 R4, [R0+-0x1f90] ;  /* 0xffe0700000047984 */ /* 0x000e220000000c00 */
[----:B----4-:R-:W-:-:S02]  /*0fa0*/  VIADDMNMX R12, R24, R19, R12, PT ;  /* 0x00000013180c7246 */ /* 0x010fc4000380010c */
[----:B------:R-:W-:Y:S01]  /*0fb0*/  VIADDMNMX R25, R24, R15, R25, PT ;  /* 0x0000000f18197246 */ /* 0x000fe20003800119 */
[----:B------:R1:W2:Y:S01]  /*0fc0*/  LDS.128 R8, [R0+0x70] ;  /* 0x0000700000087984 */ /* 0x0002a20000000c00 */
[C---:B------:R-:W-:Y:S02]  /*0fd0*/  VIADDMNMX R18, R26.reuse, R19, R18, PT ;  /* 0x000000131a127246 */ /* 0x040fe40003800112 */
[----:B------:R-:W-:Y:S01]  /*0fe0*/  VIADDMNMX R19, R26, R15, R16, PT ;  /* 0x0000000f1a137246 */ /* 0x000fe20003800110 */
[----:B------:R-:W3:Y:S04]  /*0ff0*/  LDS R14, [R2+0xd00] ;  /* 0x000d0000020e7984 */ /* 0x000ee80000000800 */
[----:B------:R-:W4:Y:S01]  /*1000*/  LDS R24, [R2+0xd80] ;  /* 0x000d800002187984 */ /* 0x000f220000000800 */
[----:B-1----:R-:W-:-:S03]  /*1010*/  VIADD R0, R0, 0x80 ;  /* 0x0000008000007836 */ /* 0x002fc60000000000 */
[----:B------:R-:W1:Y:S04]  /*1020*/  LDS R15, [R2+0xe80] ;  /* 0x000e8000020f7984 */ /* 0x000e680000000800 */
[----:B------:R-:W1:Y:S04]  /*1030*/  LDS R26, [R2+0xf00] ;  /* 0x000f0000021a7984 */ /* 0x000e680000000800 */
[----:B------:R0:W1:Y:S02]  /*1040*/  LDS R16, [R2+0xf80] ;  /* 0x000f800002107984 */ /* 0x0000640000000800 */
[----:B0-----:R-:W-:Y:S01]  /*1050*/  VIADD R2, R2, 0x2000 ;  /* 0x0000200002027836 */ /* 0x001fe20000000000 */
[----:B------:R-:W-:-:S02]  /*1060*/  VIADDMNMX R12, R13, R4, R12, PT ;  /* 0x000000040d0c7246 */ /* 0x000fc4000380010c */
[----:B------:R-:W-:Y:S02]  /*1070*/  VIADDMNMX R18, R3, R4, R18, PT ;  /* 0x0000000403127246 */ /* 0x000fe40003800112 */
[-C--:B--2---:R-:W-:Y:S02]  /*1080*/  VIADDMNMX R25, R13, R8.reuse, R25, PT ;  /* 0x000000080d197246 */ /* 0x084fe40003800119 */
[----:B------:R-:W-:Y:S02]  /*1090*/  VIADDMNMX R19, R3, R8, R19, PT ;  /* 0x0000000803137246 */ /* 0x000fe40003800113 */
[C---:B---3--:R-:W-:Y:S02]  /*10a0*/  VIADDMNMX R12, R14.reuse, R5, R12, PT ;  /* 0x000000050e0c7246 */ /* 0x048fe4000380010c */
[----:B------:R-:W-:Y:S02]  /*10b0*/  VIADDMNMX R25, R14, R9, R25, PT ;  /* 0x000000090e197246 */ /* 0x000fe40003800119 */
[----:B----4-:R-:W-:-:S02]  /*10c0*/  VIADDMNMX R18, R24, R5, R18, PT ;  /* 0x0000000518127246 */ /* 0x010fc40003800112 */
[----:B------:R-:W-:Y:S02]  /*10d0*/  VIADDMNMX R19, R24, R9, R19, PT ;  /* 0x0000000918137246 */ /* 0x000fe40003800113 */
[C---:B------:R-:W-:Y:S02]  /*10e0*/  VIADDMNMX R12, R17.reuse, R6, R12, PT ;  /* 0x00000006110c7246 */ /* 0x040fe4000380010c */
[----:B------:R-:W-:Y:S02]  /*10f0*/  VIADDMNMX R25, R17, R10, R25, PT ;  /* 0x0000000a11197246 */ /* 0x000fe40003800119 */
[C---:B-1----:R-:W-:Y:S02]  /*1100*/  VIADDMNMX R18, R15.reuse, R6, R18, PT ;  /* 0x000000060f127246 */ /* 0x042fe40003800112 */
[----:B------:R-:W-:Y:S02]  /*1110*/  VIADDMNMX R19, R15, R10, R19, PT ;  /* 0x0000000a0f137246 */ /* 0x000fe40003800113 */
[----:B------:R-:W-:-:S02]  /*1120*/  VIADDMNMX R3, R26, R7, R12, PT ;  /* 0x000000071a037246 */ /* 0x000fc4000380010c */
[----:B------:R-:W-:Y:S02]  /*1130*/  VIADDMNMX R5, R26, R11, R25, PT ;  /* 0x0000000b1a057246 */ /* 0x000fe40003800119 */
[C---:B------:R-:W-:Y:S02]  /*1140*/  VIADDMNMX R7, R16.reuse, R7, R18, PT ;  /* 0x0000000710077246 */ /* 0x040fe40003800112 */
[----:B------:R-:W-:Y:S01]  /*1150*/  VIADDMNMX R9, R16, R11, R19, PT ;  /* 0x0000000b10097246 */ /* 0x000fe20003800113 */
[----:B------:R-:W-:Y:S06]  /*1160*/  BRA.U UP0, `(.L_x_0) ;  /* 0xfffffff100ac7547 */ /* 0x000fec000b83ffff */
[----:B------:R-:W-:Y:S04]  /*1170*/  STG.E desc[UR8][R22.64], R3 ;  /* 0x0000000316007986 */ /* 0x000fe8000c101908 */
[----:B------:R-:W-:Y:S04]  /*1180*/  STG.E desc[UR8][R22.64+0x80], R7 ;  /* 0x0000800716007986 */ /* 0x000fe8000c101908 */
[----:B------:R-:W-:Y:S04]  /*1190*/  STG.E desc[UR8][R20.64], R5 ;  /* 0x0000000514007986 */ /* 0x000fe8000c101908 */
[----:B------:R-:W-:Y:S01]  /*11a0*/  STG.E desc[UR8][R20.64+0x80], R9 ;  /* 0x0000800914007986 */ /* 0x000fe2000c101908 */
[----:B------:R-:W-:Y:S05]  /*11b0*/  EXIT ;  /* 0x000000000000794d */ /* 0x000fea0003800000 */
.L_x_1:
[----:B------:R-:W-:-:S00]  /*11c0*/  BRA `(.L_x_1) ;  /* 0xfffffffc00fc7947 */ /* 0x000fc0000383ffff */
[----:B------:R-:W-:-:S00]  /*11d0*/  NOP ;  /* 0x0000000000007918 */ /* 0x000fc00000000000 */
        /* <DEDUP_REMOVED lines=10> */
.L_x_8:


//--------------------- .text._Z17kernel_phase2_colPiii --------------------------
	.section	.text._Z17kernel_phase2_colPiii,"ax",@progbits
	.align	128
        .global         _Z17kernel_phase2_colPiii
        .type           _Z17kernel_phase2_colPiii,@function
        .size           _Z17kernel_phase2_colPiii,(.L_x_9 - _Z17kernel_phase2_colPiii)
        .other          _Z17kernel_phase2_colPiii,@"STO_CUDA_ENTRY STV_DEFAULT"
_Z17kernel_phase2_colPiii:
.text._Z17kernel_phase2_colPiii:
[----:B------:R-:W-:Y:S08]  /*0000*/  LDC R1, c[0x0][0x37c] ;  /* 0x0000df00ff017b82 */ /* 0x000ff00000000800 */
[----:B------:R-:W0:Y:S08]  /*0010*/  S2UR UR4, SR_CTAID.X ;  /* 0x00000000000479c3 */ /* 0x000e300000002500 */
[----:B------:R-:W0:Y:S02]  /*0020*/  LDC R4, c[0x0][0x388] ;  /* 0x0000e200ff047b82 */ /* 0x000e240000000800 */
[----:B0-----:R-:W-:-:S13]  /*0030*/  ISETP.NE.AND P0, PT, R4, UR4, PT ;  /* 0x0000000404007c0c */ /* 0x001fda000bf05270 */
[----:B------:R-:W-:Y:S05]  /*0040*/  @!P0 EXIT ;  /* 0x000000000000894d */ /* 0x000fea0003800000 */
[----:B------:R-:W0:Y:S01]  /*0050*/  S2R R6, SR_TID.Y ;  /* 0x0000000000067919 */ /* 0x000e220000002200 */
[----:B------:R-:W1:Y:S01]  /*0060*/  LDC R11, c[0x0][0x38c] ;  /* 0x0000e300ff0b7b82 */ /* 0x000e620000000800 */
[----:B------:R-:W-:Y:S01]  /*0070*/  IMAD.SHL.U32 R4, R4, 0x40, RZ ;  /* 0x0000004004047824 */ /* 0x000fe200078e00ff */
[----:B------:R-:W2:Y:S01]  /*0080*/  LDCU.64 UR8, c[0x0][0x358] ;  /* 0x00006b00ff0877ac */ /* 0x000ea20008000a00 */
[----:B------:R-:W3:Y:S05]  /*0090*/  S2R R0, SR_TID.X ;  /* 0x0000000000007919 */ /* 0x000eea0000002100 */
[----:B------:R-:W4:Y:S01]  /*00a0*/  LDC.64 R2, c[0x0][0x380] ;  /* 0x0000e000ff027b82 */ /* 0x000f220000000a00 */
[----:B-1----:R-:W-:-:S02]  /*00b0*/  IMAD R7, R11, UR4, RZ ;  /* 0x000000040b077c24 */ /* 0x002fc4000f8e02ff */
[-CC-:B------:R-:W-:Y:S02]  /*00c0*/  IMAD R5, R4, R11.reuse, R4.reuse ;  /* 0x0000000b04057224 */ /* 0x180fe400078e0204 */
[----:B------:R-:W-:Y:S02]  /*00d0*/  IMAD R7, R7, 0x40, R4 ;  /* 0x0000004007077824 */ /* 0x000fe400078e0204 */
[----:B0-----:R-:W-:-:S04]  /*00e0*/  IMAD R10, R6, R11, RZ ;  /* 0x0000000b060a7224 */ /* 0x001fc800078e02ff */
[--C-:B------:R-:W-:Y:S01]  /*00f0*/  IMAD R11, R11, 0x20, R10.reuse ;  /* 0x000000200b0b7824 */ /* 0x100fe200078e020a */
[C-C-:B---3--:R-:W-:Y:S02]  /*0100*/  IADD3 R9, PT, PT, R0.reuse, R5, R10.reuse ;  /* 0x0000000500097210 */ /* 0x148fe40007ffe00a */
[C---:B------:R-:W-:Y:S02]  /*0110*/  IADD3 R13, PT, PT, R0.reuse, R7, R10 ;  /* 0x00000007000d7210 */ /* 0x040fe40007ffe00a */
[C---:B------:R-:W-:Y:S01]  /*0120*/  IADD3 R5, PT, PT, R0.reuse, R5, R11 ;  /* 0x0000000500057210 */ /* 0x040fe20007ffe00b */
[----:B----4-:R-:W-:Y:S01]  /*0130*/  IMAD.WIDE R8, R9, 0x4, R2 ;  /* 0x0000000409087825 */ /* 0x010fe200078e0202 */
[----:B------:R-:W-:-:S03]  /*0140*/  IADD3 R15, PT, PT, R0, R7, R11 ;  /* 0x00000007000f7210 */ /* 0x000fc60007ffe00b */
[--C-:B------:R-:W-:Y:S01]  /*0150*/  IMAD.WIDE R10, R5, 0x4, R2.reuse ;  /* 0x00000004050a7825 */ /* 0x100fe200078e0202 */
[----:B--2---:R-:W2:Y:S03]  /*0160*/  LDG.E R7, desc[UR8][R8.64] ;  /* 0x0000000808077981 */ /* 0x004ea6000c1e1900 */
[--C-:B------:R-:W-:Y:S01]  /*0170*/  IMAD.WIDE R4, R13, 0x4, R2.reuse ;  /* 0x000000040d047825 */ /* 0x100fe200078e0202 */
[----:B------:R-:W3:Y:S03]  /*0180*/  LDG.E R17, desc[UR8][R10.64+0x80] ;  /* 0x000080080a117981 */ /* 0x000ee6000c1e1900 */
[----:B------:R-:W-:Y:S01]  /*0190*/  IMAD.WIDE R2, R15, 0x4, R2 ;  /* 0x000000040f027825 */ /* 0x000fe200078e0202 */
[----:B------:R0:W4:Y:S04]  /*01a0*/  LDG.E R13, desc[UR8][R8.64+0x80] ;  /* 0x00008008080d7981 */ /* 0x000128000c1e1900 */
[----:B------:R-:W5:Y:S04]  /*01b0*/  LDG.E R15, desc[UR8][R10.64] ;  /* 0x000000080a0f7981 */ /* 0x000f68000c1e1900 */
[----:B------:R-:W5:Y:S04]  /*01c0*/  LDG.E R19, desc[UR8][R4.64] ;  /* 0x0000000804137981 */ /* 0x000f68000c1e1900 */
[----:B------:R-:W5:Y:S04]  /*01d0*/  LDG.E R21, desc[UR8][R4.64+0x80] ;  /* 0x0000800804157981 */ /* 0x000f68000c1e1900 */
[----:B------:R-:W5:Y:S04]  /*01e0*/  LDG.E R23, desc[UR8][R2.64] ;  /* 0x0000000802177981 */ /* 0x000f68000c1e1900 */
[----:B------:R-:W5:Y:S01]  /*01f0*/  LDG.E R25, desc[UR8][R2.64+0x80] ;  /* 0x0000800802197981 */ /* 0x000f62000c1e1900 */
[----:B------:R-:W1:Y:S01]  /*0200*/  S2UR UR5, SR_CgaCtaId ;  /* 0x00000000000579c3 */ /* 0x000e620000008800 */
[----:B------:R-:W-:-:S02]  /*0210*/  UMOV UR4, 0x400 ;  /* 0x0000040000047882 */ /* 0x000fc40000000000 */
[----:B-1----:R-:W-:Y:S02]  /*0220*/  ULEA UR6, UR5, UR4, 0x18 ;  /* 0x0000000405067291 */ /* 0x002fe4000f8ec0ff */
[----:B------:R-:W-:-:S04]  /*0230*/  UIADD3 UR4, UPT, UPT, UR4, 0x4000, URZ ;  /* 0x0000400004047890 */ /* 0x000fc8000fffe0ff */
[----:B------:R-:W-:Y:S01]  /*0240*/  ULEA UR4, UR5, UR4, 0x18 ;  /* 0x0000000405047291 */ /* 0x000fe2000f8ec0ff */
[----:B0-----:R-:W-:-:S05]  /*0250*/  LEA R9, R6, UR6, 0x8 ;  /* 0x0000000606097c11 */ /* 0x001fca000f8e40ff */
[----:B------:R-:W-:Y:S01]  /*0260*/  IMAD R8, R0, 0x4, R9 ;  /* 0x0000000400087824 */ /* 0x000fe200078e0209 */
[----:B------:R-:W-:-:S05]  /*0270*/  LEA R9, R6, UR4, 0x8 ;  /* 0x0000000406097c11 */ /* 0x000fca000f8e40ff */
[C---:B------:R-:W-:Y:S01]  /*0280*/  IMAD R6, R0.reuse, 0x4, R9 ;  /* 0x0000000400067824 */ /* 0x040fe200078e0209 */
[----:B------:R-:W-:Y:S01]  /*0290*/  LEA R0, R0, UR6, 0x2 ;  /* 0x0000000600007c11 */ /* 0x000fe2000f8e10ff */
[----:B------:R-:W-:-:S04]  /*02a0*/  UMOV UR4, 0x2000 ;  /* 0x0000200000047882 */ /* 0x000fc80000000000 */
[----:B------:R-:W-:Y:S01]  /*02b0*/  VIADD R0, R0, 0x1000 ;  /* 0x0000100000007836 */ /* 0x000fe20000000000 */
[----:B--2---:R0:W-:Y:S04]  /*02c0*/  STS [R8], R7 ;  /* 0x0000000708007388 */ /* 0x0041e80000000800 */
[----:B---3--:R1:W-:Y:S04]  /*02d0*/  STS [R8+0x2080], R17 ;  /* 0x0020801108007388 */ /* 0x0083e80000000800 */
[----:B----4-:R1:W-:Y:S04]  /*02e0*/  STS [R8+0x80], R13 ;  /* 0x0000800d08007388 */ /* 0x0103e80000000800 */
[----:B-----5:R1:W-:Y:S04]  /*02f0*/  STS [R8+0x2000], R15 ;  /* 0x0020000f08007388 */ /* 0x0203e80000000800 */
[----:B------:R1:W-:Y:S04]  /*0300*/  STS [R6], R19 ;  /* 0x0000001306007388 */ /* 0x0003e80000000800 */
[----:B------:R1:W-:Y:S04]  /*0310*/  STS [R6+0x80], R21 ;  /* 0x0000801506007388 */ /* 0x0003e80000000800 */
[----:B------:R1:W-:Y:S04]  /*0320*/  STS [R6+0x2000], R23 ;  /* 0x0020001706007388 */ /* 0x0003e80000000800 */
[----:B------:R1:W-:Y:S01]  /*0330*/  STS [R6+0x2080], R25 ;  /* 0x0020801906007388 */ /* 0x0003e20000000800 */
[----:B------:R-:W-:Y:S06]  /*0340*/  BAR.SYNC.DEFER_BLOCKING 0x0 ;  /* 0x0000000000007b1d */ /* 0x000fec0000010000 */
[----:B------:R1:W2:Y:S04]  /*0350*/  LDS R11, [R6] ;  /* 0x00000000060b7984 */ /* 0x0002a80000000800 */
[----:B------:R1:W3:Y:S04]  /*0360*/  LDS R27, [R6+0x80] ;  /* 0x00008000061b7984 */ /* 0x0002e80000000800 */
[----:B------:R1:W4:Y:S04]  /*0370*/  LDS R29, [R6+0x2000] ;  /* 0x00200000061d7984 */ /* 0x0003280000000800 */
[----:B------:R1:W1:Y:S01]  /*0380*/  LDS R13, [R6+0x2080] ;  /* 0x00208000060d7984 */ /* 0x0002620000000800 */
[----:B0-----:R-:W-:-:S07]  /*0390*/  VIADD R7, R9, 0x2000 ;  /* 0x0000200009077836 */ /* 0x001fce0000000000 */
.L_x_2:
[----:B-1----:R-:W-:Y:S01]  /*03a0*/  LDS R8, [R7+-0x2000] ;  /* 0xffe0000007087984 */ /* 0x002fe20000000800 */
[----:B------:R-:W-:-:S03]  /*03b0*/  UIADD3 UR4, UPT, UPT, UR4, 0x80, URZ ;  /* 0x0000008004047890 */ /* 0x000fc6000fffe0ff */
[----:B------:R-:W2:Y:S01]  /*03c0*/  LDS R9, [R0+-0x1000] ;  /* 0xfff0000000097984 */ /* 0x000ea20000000800 */
[----:B------:R-:W-:-:S03]  /*03d0*/  UISETP.NE.AND UP0, UPT, UR4, 0x2100, UPT ;  /* 0x000021000400788c */ /* 0x000fc6000bf05270 */
[----:B------:R-:W3:Y:S04]  /*03e0*/  LDS R12, [R0+-0xf80] ;  /* 0xfff08000000c7984 */ /* 0x000ee80000000800 */
[----:B------:R-:W4:Y:S01]  /*03f0*/  LDS R10, [R7] ;  /* 0x00000000070a7984 */ /* 0x000f220000000800 */
[-C--:B0-2---:R-:W-:Y:S02]  /*0400*/  VIADDMNMX R11, R9, R8.reuse, R11, PT ;  /* 0x00000008090b7246 */ /* 0x085fe4000380010b */
[----:B---3--:R-:W-:-:S03]  /*0410*/  VIADDMNMX R27, R12, R8, R27, PT ;  /* 0x000000080c1b7246 */ /* 0x008fc6000380011b */
[----:B------:R-:W-:Y:S01]  /*0420*/  STS [R6], R11 ;  /* 0x0000000b06007388 */ /* 0x000fe20000000800 */
[----:B----4-:R-:W-:-:S03]  /*0430*/  VIADDMNMX R9, R9, R10, R29, PT ;  /* 0x0000000a09097246 */ /* 0x010fc6000380011d */
[----:B------:R-:W-:Y:S01]  /*0440*/  STS [R6+0x80], R27 ;  /* 0x0000801b06007388 */ /* 0x000fe20000000800 */
[----:B------:R-:W-:-:S03]  /*0450*/  VIADDMNMX R13, R12, R10, R13, PT ;  /* 0x0000000a0c0d7246 */ /* 0x000fc6000380010d */
[----:B------:R-:W-:Y:S04]  /*0460*/  STS [R6+0x2000], R9 ;  /* 0x0020000906007388 */ /* 0x000fe80000000800 */
[----:B------:R-:W-:Y:S04]  /*0470*/  STS [R6+0x2080], R13 ;  /* 0x0020800d06007388 */ /* 0x000fe80000000800 */
[----:B------:R-:W-:Y:S04]  /*0480*/  LDS R8, [R7+-0x1ffc] ;  /* 0xffe0040007087984 */ /* 0x000fe80000000800 */
[----:B------:R-:W0:Y:S04]  /*0490*/  LDS R12, [R0+-0xf00] ;  /* 0xfff10000000c7984 */ /* 0x000e280000000800 */
[----:B------:R-:W1:Y:S04]  /*04a0*/  LDS R14, [R0+-0xe80] ;  /* 0xfff18000000e7984 */ /* 0x000e680000000800 */
[----:B------:R-:W2:Y:S01]  /*04b0*/  LDS R10, [R7+0x4] ;  /* 0x00000400070a7984 */ /* 0x000ea20000000800 */
[----:B0-----:R-:W-:-:S02]  /*04c0*/  VIADDMNMX R15, R12, R8, R11, PT ;  /* 0x000000080c0f7246 */ /* 0x001fc4000380010b */
[----:B-1----:R-:W-:-:S03]  /*04d0*/  VIADDMNMX R17, R14, R8, R27, PT ;  /* 0x000000080e117246 */ /* 0x002fc6000380011b */
[----:B------:R-:W-:Y:S01]  /*04e0*/  STS [R6], R15 ;  /* 0x0000000f06007388 */ /* 0x000fe20000000800 */
[----:B--2---:R-:W-:-:S03]  /*04f0*/  VIADDMNMX R19, R12, R10, R9, PT ;  /* 0x0000000a0c137246 */ /* 0x004fc60003800109 */
        /* <DEDUP_REMOVED lines=173> */
[----:B------:R-:W0:Y:S04]  /*0fd0*/  LDS R9, [R0] ;  /* 0x0000000000097984 */ /* 0x000e280000000800 */
[----:B------:R-:W1:Y:S04]  /*0fe0*/  LDS R12, [R0+0x80] ;  /* 0x00008000000c7984 */ /* 0x000e680000000800 */
        /* <DEDUP_REMOVED lines=10> */
[----:B------:R-:W0:Y:S04]  /*1090*/  LDS R11, [R0+0x100] ;  /* 0x00010000000b7984 */ /* 0x000e280000000800 */
        /* <DEDUP_REMOVED lines=168> */
[----:B------:R1:W2:Y:S04]  /*1b20*/  LDS R13, [R0+0xf80] ;  /* 0x000f8000000d7984 */ /* 0x0002a80000000800 */
[----:B------:R3:W4:Y:S01]  /*1b30*/  LDS R10, [R7+0x7c] ;  /* 0x00007c00070a7984 */ /* 0x0007220000000800 */
[----:B-1----:R-:W-:-:S02]  /*1b40*/  VIADD R0, R0, 0x2000 ;  /* 0x0000200000007836 */ /* 0x002fc40000000000 */
[----:B---3--:R-:W-:Y:S01]  /*1b50*/  VIADD R7, R7, 0x80 ;  /* 0x0000008007077836 */ /* 0x008fe20000000000 */
[-C--:B0-----:R-:W-:Y:S02]  /*1b60*/  VIADDMNMX R11, R29, R8.reuse, R17, PT ;  /* 0x000000081d0b7246 */ /* 0x081fe40003800111 */
[----:B--2---:R-:W-:-:S03]  /*1b70*/  VIADDMNMX R27, R13, R8, R21, PT ;  /* 0x000000080d1b7246 */ /* 0x004fc60003800115 */
[----:B------:R0:W-:Y:S01]  /*1b80*/  STS [R6], R11 ;  /* 0x0000000b06007388 */ /* 0x0001e20000000800 */
[----:B----4-:R-:W-:-:S03]  /*1b90*/  VIADDMNMX R29, R29, R10, R9, PT ;  /* 0x0000000a1d1d7246 */ /* 0x010fc60003800109 */
[----:B------:R0:W-:Y:S01]  /*1ba0*/  STS [R6+0x80], R27 ;  /* 0x0000801b06007388 */ /* 0x0001e20000000800 */
[----:B------:R-:W-:-:S03]  /*1bb0*/  VIADDMNMX R13, R13, R10, R23, PT ;  /* 0x0000000a0d0d7246 */ /* 0x000fc60003800117 */
[----:B------:R0:W-:Y:S04]  /*1bc0*/  STS [R6+0x2000], R29 ;  /* 0x0020001d06007388 */ /* 0x0001e80000000800 */
[----:B------:R0:W-:Y:S01]  /*1bd0*/  STS [R6+0x2080], R13 ;  /* 0x0020800d06007388 */ /* 0x0001e20000000800 */
[----:B------:R-:W-:Y:S05]  /*1be0*/  BRA.U UP0, `(.L_x_2) ;  /* 0xffffffe500ec7547 */ /* 0x000fea000b83ffff */
[----:B------:R-:W-:Y:S04]  /*1bf0*/  STG.E desc[UR8][R4.64], R11 ;  /* 0x0000000b04007986 */ /* 0x000fe8000c101908 */
[----:B------:R-:W-:Y:S04]  /*1c00*/  STG.E desc[UR8][R4.64+0x80], R27 ;  /* 0x0000801b04007986 */ /* 0x000fe8000c101908 */
[----:B------:R-:W-:Y:S04]  /*1c10*/  STG.E desc[UR8][R2.64], R29 ;  /* 0x0000001d02007986 */ /* 0x000fe8000c101908 */
[----:B------:R-:W-:Y:S01]  /*1c20*/  STG.E desc[UR8][R2.64+0x80], R13 ;  /* 0x0000800d02007986 */ /* 0x000fe2000c101908 */
[----:B------:R-:W-:Y:S05]  /*1c30*/  EXIT ;  /* 0x000000000000794d */ /* 0x000fea0003800000 */
.L_x_3:
        /* <DEDUP_REMOVED lines=12> */
.L_x_9:


//--------------------- .text._Z17kernel_phase2_rowPiii --------------------------
	.section	.text._Z17kernel_phase2_rowPiii,"ax",@progbits
	.align	128
        .global         _Z17kernel_phase2_rowPiii
        .type           _Z17kernel_phase2_rowPiii,@function
        .size           _Z17kernel_phase2_rowPiii,(.L_x_10 - _Z17kernel_phase2_rowPiii)
        .other          _Z17kernel_phase2_rowPiii,@"STO_CUDA_ENTRY STV_DEFAULT"
_Z17kernel_phase2_rowPiii:
.text._Z17kernel_phase2_rowPiii:
[----:B------:R-:W-:Y:S01]  /*0000*/  LDC R1, c[0x0][0x37c] ;  /* 0x0000df00ff017b82 */ /* 0x000fe20000000800 */
[----:B------:R-:W0:Y:S07]  /*0010*/  S2R R10, SR_CTAID.X ;  /* 0x00000000000a7919 */ /* 0x000e2e0000002500 */
[----:B------:R-:W0:Y:S02]  /*0020*/  LDC R3, c[0x0][0x388] ;  /* 0x0000e200ff037b82 */ /* 0x000e240000000800 */
[----:B0-----:R-:W-:-:S13]  /*0030*/  ISETP.NE.AND P0, PT, R10, R3, PT ;  /* 0x000000030a00720c */ /* 0x001fda0003f05270 */
[----:B------:R-:W-:Y:S05]  /*0040*/  @!P0 EXIT ;  /* 0x000000000000894d */ /* 0x000fea0003800000 */
[----:B------:R-:W0:Y:S01]  /*0050*/  S2R R6, SR_TID.Y ;  /* 0x0000000000067919 */ /* 0x000e220000002200 */
[----:B------:R-:W1:Y:S01]  /*0060*/  LDC R9, c[0x0][0x38c] ;  /* 0x0000e300ff097b82 */ /* 0x000e620000000800 */
[----:B------:R-:W-:Y:S01]  /*0070*/  IMAD.SHL.U32 R2, R3, 0x40, RZ ;  /* 0x0000004003027824 */ /* 0x000fe200078e00ff */
[----:B------:R-:W2:Y:S01]  /*0080*/  LDCU.64 UR8, c[0x0][0x358] ;  /* 0x00006b00ff0877ac */ /* 0x000ea20008000a00 */
[----:B------:R-:W3:Y:S05]  /*0090*/  S2R R0, SR_TID.X ;  /* 0x0000000000007919 */ /* 0x000eea0000002100 */
[----:B------:R-:W4:Y:S01]  /*00a0*/  LDC.64 R4, c[0x0][0x380] ;  /* 0x0000e000ff047b82 */ /* 0x000f220000000a00 */
[----:B-1----:R-:W-:-:S04]  /*00b0*/  IMAD R3, R2, R9, RZ ;  /* 0x0000000902037224 */ /* 0x002fc800078e02ff */
[--C-:B------:R-:W-:Y:S02]  /*00c0*/  IMAD.IADD R7, R2, 0x1, R3.reuse ;  /* 0x0000000102077824 */ /* 0x100fe400078e0203 */
[----:B------:R-:W-:Y:S02]  /*00d0*/  IMAD R3, R10, 0x40, R3 ;  /* 0x000000400a037824 */ /* 0x000fe400078e0203 */
[----:B0-----:R-:W-:-:S04]  /*00e0*/  IMAD R8, R6, R9, RZ ;  /* 0x0000000906087224 */ /* 0x001fc800078e02ff */
[--C-:B------:R-:W-:Y:S01]  /*00f0*/  IMAD R2, R9, 0x20, R8.reuse ;  /* 0x0000002009027824 */ /* 0x100fe200078e0208 */
[----:B---3--:R-:W-:-:S04]  /*0100*/  IADD3 R9, PT, PT, R0, R7, R8 ;  /* 0x0000000700097210 */ /* 0x008fc80007ffe008 */
[C---:B------:R-:W-:Y:S02]  /*0110*/  IADD3 R11, PT, PT, R0.reuse, R7, R2 ;  /* 0x00000007000b7210 */ /* 0x040fe40007ffe002 */
[CC--:B------:R-:W-:Y:S01]  /*0120*/  IADD3 R7, PT, PT, R0.reuse, R3.reuse, R8 ;  /* 0x0000000300077210 */ /* 0x0c0fe20007ffe008 */
[----:B----4-:R-:W-:Y:S01]  /*0130*/  IMAD.WIDE R8, R9, 0x4, R4 ;  /* 0x0000000409087825 */ /* 0x010fe200078e0204 */
[----:B------:R-:W-:-:S03]  /*0140*/  IADD3 R13, PT, PT, R0, R3, R2 ;  /* 0x00000003000d7210 */ /* 0x000fc60007ffe002 */
[----:B------:R-:W-:-:S04]  /*0150*/  IMAD.WIDE R10, R11, 0x4, R4 ;  /* 0x000000040b0a7825 */ /* 0x000fc800078e0204 */
[--C-:B------:R-:W-:Y:S01]  /*0160*/  IMAD.WIDE R2, R7, 0x4, R4.reuse ;  /* 0x0000000407027825 */ /* 0x100fe200078e0204 */
[----:B--2---:R-:W2:Y:S03]  /*0170*/  LDG.E R15, desc[UR8][R10.64] ;  /* 0x000000080a0f7981 */ /* 0x004ea6000c1e1900 */
[----:B------:R-:W-:Y:S01]  /*0180*/  IMAD.WIDE R4, R13, 0x4, R4 ;  /* 0x000000040d047825 */ /* 0x000fe200078e0204 */
[----:B------:R-:W3:Y:S04]  /*0190*/  LDG.E R7, desc[UR8][R8.64] ;  /* 0x0000000808077981 */ /* 0x000ee8000c1e1900 */
[----:B------:R0:W4:Y:S04]  /*01a0*/  LDG.E R13, desc[UR8][R8.64+0x80] ;  /* 0x00008008080d7981 */ /* 0x000128000c1e1900 */
[----:B------:R1:W5:Y:S04]  /*01b0*/  LDG.E R17, desc[UR8][R10.64+0x80] ;  /* 0x000080080a117981 */ /* 0x000368000c1e1900 */
[----:B------:R-:W5:Y:S04]  /*01c0*/  LDG.E R19, desc[UR8][R2.64] ;  /* 0x0000000802137981 */ /* 0x000f68000c1e1900 */
[----:B------:R-:W5:Y:S04]  /*01d0*/  LDG.E R21, desc[UR8][R2.64+0x80] ;  /* 0x0000800802157981 */ /* 0x000f68000c1e1900 */
[----:B------:R-:W5:Y:S04]  /*01e0*/  LDG.E R23, desc[UR8][R4.64] ;  /* 0x0000000804177981 */ /* 0x000f68000c1e1900 */
[----:B------:R-:W5:Y:S01]  /*01f0*/  LDG.E R25, desc[UR8][R4.64+0x80] ;  /* 0x0000800804197981 */ /* 0x000f62000c1e1900 */
[----:B------:R-:W0:Y:S01]  /*0200*/  S2UR UR6, SR_CgaCtaId ;  /* 0x00000000000679c3 */ /* 0x000e220000008800 */
[----:B------:R-:W-:-:S02]  /*0210*/  UMOV UR4, 0x400 ;  /* 0x0000040000047882 */ /* 0x000fc40000000000 */
[----:B------:R-:W-:Y:S02]  /*0220*/  UIADD3 UR5, UPT, UPT, UR4, 0x4000, URZ ;  /* 0x0000400004057890 */ /* 0x000fe4000fffe0ff */
[----:B0-----:R-:W-:Y:S02]  /*0230*/  ULEA UR4, UR6, UR4, 0x18 ;  /* 0x0000000406047291 */ /* 0x001fe4000f8ec0ff */
[----:B------:R-:W-:-:S04]  /*0240*/  ULEA UR5, UR6, UR5, 0x18 ;  /* 0x0000000506057291 */ /* 0x000fc8000f8ec0ff */
[C---:B------:R-:W-:Y:S02]  /*0250*/  LEA R9, R6.reuse, UR4, 0x8 ;  /* 0x0000000406097c11 */ /* 0x040fe4000f8e40ff */
[----:B-1----:R-:W-:-:S03]  /*0260*/  LEA R11, R6, UR5, 0x8 ;  /* 0x00000005060b7c11 */ /* 0x002fc6000f8e40ff */
[C---:B------:R-:W-:Y:S02]  /*0270*/  IMAD R8, R0.reuse, 0x4, R9 ;  /* 0x0000000400087824 */ /* 0x040fe400078e0209 */
[C---:B------:R-:W-:Y:S01]  /*0280*/  IMAD R6, R0.reuse, 0x4, R11 ;  /* 0x0000000400067824 */ /* 0x040fe200078e020b */
[----:B------:R-:W-:Y:S02]  /*0290*/  UMOV UR4, 0x2000 ;  /* 0x0000200000047882 */ /* 0x000fe40000000000 */
[----:B--2---:R-:W-:Y:S04]  /*02a0*/  STS [R8+0x2000], R15 ;  /* 0x0020000f08007388 */ /* 0x004fe80000000800 */
[----:B---3--:R0:W-:Y:S04]  /*02b0*/  STS [R8], R7 ;  /* 0x0000000708007388 */ /* 0x0081e80000000800 */
        /* <DEDUP_REMOVED lines=11> */
[----:B0-----:R-:W-:Y:S01]  /*0370*/  LEA R7, R0, UR5, 0x2 ;  /* 0x0000000500077c11 */ /* 0x001fe2000f8e10ff */
[----:B------:R-:W-:-:S04]  /*0380*/  VIADD R0, R9, 0x2000 ;  /* 0x0000200009007836 */ /* 0x000fc80000000000 */
[----:B------:R-:W-:-:S07]  /*0390*/  VIADD R7, R7, 0x1000 ;  /* 0x0000100007077836 */ /* 0x000fce0000000000 */
.L_x_4:
        /* <DEDUP_REMOVED lines=394> */
.L_x_5:
        /* <DEDUP_REMOVED lines=12> */
.L_x_10:


//--------------------- .text._Z13kernel_phase1Piii --------------------------
	.section	.text._Z13kernel_phase1Piii,"ax",@progbits
	.align	128
        .global         _Z13kernel_phase1Piii
        .type           _Z13kernel_phase1Piii,@function
        .size           _Z13kernel_phase1Piii,(.L_x_11 - _Z13kernel_phase1Piii)
        .other          _Z13kernel_phase1Piii,@"STO_CUDA_ENTRY STV_DEFAULT"
_Z13kernel_phase1Piii:
.text._Z13kernel_phase1Piii:
[----:B------:R-:W-:Y:S08]  /*0000*/  LDC R1, c[0x0][0x37c] ;  /* 0x0000df00ff017b82 */ /* 0x000ff00000000800 */
[----:B------:R-:W0:Y:S01]  /*0010*/  LDC.64 R2, c[0x0][0x388] ;  /* 0x0000e200ff027b82 */ /* 0x000e220000000a00 */
[----:B------:R-:W1:Y:S01]  /*0020*/  S2R R6, SR_TID.Y ;  /* 0x0000000000067919 */ /* 0x000e620000002200 */
[----:B------:R-:W2:Y:S01]  /*0030*/  LDCU.64 UR6, c[0x0][0x358] ;  /* 0x00006b00ff0677ac */ /* 0x000ea20008000a00 */
[----:B------:R-:W3:Y:S05]  /*0040*/  S2R R17, SR_TID.X ;  /* 0x0000000000117919 */ /* 0x000eea0000002100 */
[----:B------:R-:W4:Y:S01]  /*0050*/  LDC.64 R4, c[0x0][0x380] ;  /* 0x0000e000ff047b82 */ /* 0x000f220000000a00 */
[----:B0-----:R-:W-:-:S04]  /*0060*/  IMAD.SHL.U32 R0, R2, 0x40, RZ ;  /* 0x0000004002007824 */ /* 0x001fc800078e00ff */
[----:B------:R-:W-:-:S04]  /*0070*/  IMAD R0, R0, R3, R0 ;  /* 0x0000000300007224 */ /* 0x000fc800078e0200 */
[----:B-1----:R-:W-:-:S04]  /*0080*/  IMAD R0, R6, R3, R0 ;  /* 0x0000000306007224 */ /* 0x002fc800078e0200 */
[----:B---3--:R-:W-:-:S04]  /*0090*/  IMAD.IADD R0, R0, 0x1, R17 ;  /* 0x0000000100007824 */ /* 0x008fc800078e0211 */
[----:B------:R-:W-:Y:S02]  /*00a0*/  IMAD R7, R3, 0x20, R0 ;  /* 0x0000002003077824 */ /* 0x000fe400078e0200 */
[----:B----4-:R-:W-:-:S04]  /*00b0*/  IMAD.WIDE R2, R0, 0x4, R4 ;  /* 0x0000000400027825 */ /* 0x010fc800078e0204 */
[----:B------:R-:W-:Y:S01]  /*00c0*/  IMAD.WIDE R4, R7, 0x4, R4 ;  /* 0x0000000407047825 */ /* 0x000fe200078e0204 */
[----:B--2---:R-:W2:Y:S04]  /*00d0*/  LDG.E R9, desc[UR6][R2.64] ;  /* 0x0000000602097981 */ /* 0x004ea8000c1e1900 */
[----:B------:R-:W3:Y:S04]  /*00e0*/  LDG.E R11, desc[UR6][R2.64+0x80] ;  /* 0x00008006020b7981 */ /* 0x000ee8000c1e1900 */
[----:B------:R-:W4:Y:S04]  /*00f0*/  LDG.E R13, desc[UR6][R4.64] ;  /* 0x00000006040d7981 */ /* 0x000f28000c1e1900 */
[----:B------:R-:W5:Y:S01]  /*0100*/  LDG.E R15, desc[UR6][R4.64+0x80] ;  /* 0x00008006040f7981 */ /* 0x000f62000c1e1900 */
[----:B------:R-:W0:Y:S01]  /*0110*/  S2UR UR5, SR_CgaCtaId ;  /* 0x00000000000579c3 */ /* 0x000e220000008800 */
[----:B------:R-:W-:-:S02]  /*0120*/  UMOV UR4, 0x400 ;  /* 0x0000040000047882 */ /* 0x000fc40000000000 */
[----:B0-----:R-:W-:-:S06]  /*0130*/  ULEA UR4, UR5, UR4, 0x18 ;  /* 0x0000000405047291 */ /* 0x001fcc000f8ec0ff */
[----:B------:R-:W-:Y:S02]  /*0140*/  LEA R6, R6, UR4, 0x8 ;  /* 0x0000000406067c11 */ /* 0x000fe4000f8e40ff */
[C---:B------:R-:W-:Y:S01]  /*0150*/  LEA R7, R17.reuse, UR4, 0x2 ;  /* 0x0000000411077c11 */ /* 0x040fe2000f8e10ff */
[----:B------:R-:W-:Y:S02]  /*0160*/  UMOV UR4, 0x2000 ;  /* 0x0000200000047882 */ /* 0x000fe40000000000 */
[----:B------:R-:W-:Y:S02]  /*0170*/  IMAD R0, R17, 0x4, R6 ;  /* 0x0000000411007824 */ /* 0x000fe400078e0206 */
[----:B------:R-:W-:Y:S02]  /*0180*/  VIADD R6, R6, 0x2000 ;  /* 0x0000200006067836 */ /* 0x000fe40000000000 */
[----:B------:R-:W-:Y:S01]  /*0190*/  VIADD R7, R7, 0x1000 ;  /* 0x0000100007077836 */ /* 0x000fe20000000000 */
[----:B--2---:R0:W-:Y:S04]  /*01a0*/  STS [R0], R9 ;  /* 0x0000000900007388 */ /* 0x0041e80000000800 */
[----:B---3--:R0:W-:Y:S04]  /*01b0*/  STS [R0+0x80], R11 ;  /* 0x0000800b00007388 */ /* 0x0081e80000000800 */
[----:B----4-:R0:W-:Y:S04]  /*01c0*/  STS [R0+0x2000], R13 ;  /* 0x0020000d00007388 */ /* 0x0101e80000000800 */
[----:B-----5:R0:W-:Y:S01]  /*01d0*/  STS [R0+0x2080], R15 ;  /* 0x0020800f00007388 */ /* 0x0201e20000000800 */
[----:B------:R-:W-:Y:S06]  /*01e0*/  BAR.SYNC.DEFER_BLOCKING 0x0 ;  /* 0x0000000000007b1d */ /* 0x000fec0000010000 */
.L_x_6:
[----:B------:R-:W-:Y:S01]  /*01f0*/  LDS R10, [R7+-0x1000] ;  /* 0xfff00000070a7984 */ /* 0x000fe20000000800 */
[----:B------:R-:W-:-:S03]  /*0200*/  UIADD3 UR4, UPT, UPT, UR4, 0x80, URZ ;  /* 0x0000008004047890 */ /* 0x000fc6000fffe0ff */
[----:B0--3--:R-:W-:Y:S01]  /*0210*/  LDS R9, [R6] ;  /* 0x0000000006097984 */ /* 0x009fe20000000800 */
[----:B------:R-:W-:-:S03]  /*0220*/  UISETP.NE.AND UP0, UPT, UR4, 0x2100, UPT ;  /* 0x000021000400788c */ /* 0x000fc6000bf05270 */
[----:B------:R-:W0:Y:S04]  /*0230*/  LDS R14, [R0+0x2000] ;  /* 0x00200000000e7984 */ /* 0x000e280000000800 */
[----:B------:R-:W-:Y:S04]  /*0240*/  LDS R8, [R6+-0x2000] ;  /* 0xffe0000006087984 */ /* 0x000fe80000000800 */
[----:B------:R-:W1:Y:S04]  /*0250*/  LDS R13, [R0] ;  /* 0x00000000000d7984 */ /* 0x000e680000000800 */
[----:B------:R-:W-:Y:S04]  /*0260*/  LDS R11, [R7+-0xf80] ;  /* 0xfff08000070b7984 */ /* 0x000fe80000000800 */
[----:B------:R-:W2:Y:S04]  /*0270*/  LDS R12, [R0+0x80] ;  /* 0x00008000000c7984 */ /* 0x000ea80000000800 */
[----:B------:R-:W3:Y:S01]  /*0280*/  LDS R16, [R0+0x2080] ;  /* 0x0020800000107984 */ /* 0x000ee20000000800 */
[----:B0-----:R-:W-:-:S05]  /*0290*/  VIADDMNMX R17, R10, R9, R14, PT ;  /* 0x000000090a117246 */ /* 0x001fca000380010e */
[----:B------:R-:W-:Y:S01]  /*02a0*/  STS [R0+0x2000], R17 ;  /* 0x0020001100007388 */ /* 0x000fe20000000800 */
[----:B-1----:R-:W-:-:S05]  /*02b0*/  VIADDMNMX R13, R10, R8, R13, PT ;  /* 0x000000080a0d7246 */ /* 0x002fca000380010d */
[----:B------:R-:W-:Y:S01]  /*02c0*/  STS [R0], R13 ;  /* 0x0000000d00007388 */ /* 0x000fe20000000800 */
[C---:B--2---:R-:W-:Y:S02]  /*02d0*/  VIADDMNMX R15, R11.reuse, R8, R12, PT ;  /* 0x000000080b0f7246 */ /* 0x044fe4000380010c */
[----:B---3--:R-:W-:-:S03]  /*02e0*/  VIADDMNMX R9, R11, R9, R16, PT ;  /* 0x000000090b097246 */ /* 0x008fc60003800110 */
[----:B------:R-:W-:Y:S04]  /*02f0*/  STS [R0+0x80], R15 ;  /* 0x0000800f00007388 */ /* 0x000fe80000000800 */
[----:B------:R-:W-:Y:S01]  /*0300*/  STS [R0+0x2080], R9 ;  /* 0x0020800900007388 */ /* 0x000fe20000000800 */
[----:B------:R-:W-:Y:S06]  /*0310*/  BAR.SYNC.DEFER_BLOCKING 0x0 ;  /* 0x0000000000007b1d */ /* 0x000fec0000010000 */
[----:B------:R-:W-:Y:S04]  /*0320*/  LDS R8, [R6+-0x1ffc] ;  /* 0xffe0040006087984 */ /* 0x000fe80000000800 */
[----:B------:R-:W-:Y:S04]  /*0330*/  LDS R11, [R7+-0xf00] ;  /* 0xfff10000070b7984 */ /* 0x000fe80000000800 */
[----:B------:R-:W0:Y:S04]  /*0340*/  LDS R12, [R0] ;  /* 0x00000000000c7984 */ /* 0x000e280000000800 */
[----:B------:R-:W-:Y:S04]  /*0350*/  LDS R10, [R6+0x4] ;  /* 0x00000400060a7984 */ /* 0x000fe80000000800 */
[----:B------:R-:W-:Y:S04]  /*0360*/  LDS R19, [R7+-0xe80] ;  /* 0xfff1800007137984 */ /* 0x000fe80000000800 */
[----:B------:R-:W1:Y:S04]  /*0370*/  LDS R14, [R0+0x80] ;  /* 0x00008000000e7984 */ /* 0x000e680000000800 */
[----:B------:R-:W2:Y:S04]  /*0380*/  LDS R16, [R0+0x2000] ;  /* 0x0020000000107984 */ /* 0x000ea80000000800 */
[----:B------:R-:W3:Y:S01]  /*0390*/  LDS R15, [R0+0x2080] ;  /* 0x00208000000f7984 */ /* 0x000ee20000000800 */
[----:B0-----:R-:W-:-:S05]  /*03a0*/  VIADDMNMX R13, R11, R8, R12, PT ;  /* 0x000000080b0d7246 */ /* 0x001fca000380010c */
[----:B------:R-:W-:Y:S01]  /*03b0*/  STS [R0], R13 ;  /* 0x0000000d00007388 */ /* 0x000fe20000000800 */
[----:B-1----:R-:W-:Y:S02]  /*03c0*/  VIADDMNMX R9, R19, R8, R14, PT ;  /* 0x0000000813097246 */ /* 0x002fe4000380010e */
[----:B--2---:R-:W-:-:S03]  /*03d0*/  VIADDMNMX R11, R11, R10, R16, PT ;  /* 0x0000000a0b0b7246 */ /* 0x004fc60003800110 */
[----:B------:R-:W-:Y:S01]  /*03e0*/  STS [R0+0x80], R9 ;  /* 0x0000800900007388 */ /* 0x000fe20000000800 */
[----:B---3--:R-:W-:-:S03]  /*03f0*/  VIADDMNMX R15, R19, R10, R15, PT ;  /* 0x0000000a130f7246 */ /* 0x008fc6000380010f */
[----:B------:R-:W-:Y:S04]  /*0400*/  STS [R0+0x2000], R11 ;  /* 0x0020000b00007388 */ /* 0x000fe80000000800 */
[----:B------:R-:W-:Y:S01]  /*0410*/  STS [R0+0x2080], R15 ;  /* 0x0020800f00007388 */ /* 0x000fe20000000800 */
[----:B------:R-:W-:Y:S06]  /*0420*/  BAR.SYNC.DEFER_BLOCKING 0x0 ;  /* 0x0000000000007b1d */ /* 0x000fec0000010000 */
[----:B------:R-:W-:Y:S04]  /*0430*/  LDS R8, [R6+-0x1ff8] ;  /* 0xffe0080006087984 */ /* 0x000fe80000000800 */
[----:B------:R-:W-:Y:S04]  /*0440*/  LDS R19, [R7+-0xd80] ;  /* 0xfff2800007137984 */ /* 0x000fe80000000800 */
[----:B------:R-:W0:Y:S04]  /*0450*/  LDS R14, [R0+0x80] ;  /* 0x00008000000e7984 */ /* 0x000e280000000800 */
[----:B------:R-:W-:Y:S04]  /*0460*/  LDS R17, [R7+-0xe00] ;  /* 0xfff2000007117984 */ /* 0x000fe80000000800 */
[----:B------:R-:W1:Y:S04]  /*0470*/  LDS R12, [R0] ;  /* 0x00000000000c7984 */ /* 0x000e680000000800 */
[----:B------:R-:W-:Y:S04]  /*0480*/  LDS R10, [R6+0x8] ;  /* 0x00000800060a7984 */ /* 0x000fe80000000800 */
[----:B------:R-:W2:Y:S04]  /*0490*/  LDS R13, [R0+0x2000] ;  /* 0x00200000000d7984 */ /* 0x000ea80000000800 */
[----:B------:R-:W3:Y:S01]  /*04a0*/  LDS R16, [R0+0x2080] ;  /* 0x0020800000107984 */ /* 0x000ee20000000800 */
[----:B0-----:R-:W-:-:S05]  /*04b0*/  VIADDMNMX R11, R19, R8, R14, PT ;  /* 0x00000008130b7246 */ /* 0x001fca000380010e */
[----:B------:R-:W-:Y:S01]  /*04c0*/  STS [R0+0x80], R11 ;  /* 0x0000800b00007388 */ /* 0x000fe20000000800 */
[----:B-1----:R-:W-:-:S05]  /*04d0*/  VIADDMNMX R9, R17, R8, R12, PT ;  /* 0x0000000811097246 */ /* 0x002fca000380010c */
[----:B------:R-:W-:Y:S01]  /*04e0*/  STS [R0], R9 ;  /* 0x0000000900007388 */ /* 0x000fe20000000800 */
[-C--:B--2---:R-:W-:Y:S02]  /*04f0*/  VIADDMNMX R13, R17, R10.reuse, R13, PT ;  /* 0x0000000a110d7246 */ /* 0x084fe4000380010d */
[----:B---3--:R-:W-:-:S03]  /*0500*/  VIADDMNMX R19, R19, R10, R16, PT ;  /* 0x0000000a13137246 */ /* 0x008fc60003800110 */
[----:B------:R-:W-:Y:S04]  /*0510*/  STS [R0+0x2000], R13 ;  /* 0x0020000d00007388 */ /* 0x000fe80000000800 */
[----:B------:R-:W-:Y:S01]  /*0520*/  STS [R0+0x2080], R19 ;  /* 0x0020801300007388 */ /* 0x000fe20000000800 */
[----:B------:R-:W-:Y:S06]  /*0530*/  BAR.SYNC.DEFER_BLOCKING 0x0 ;  /* 0x0000000000007b1d */ /* 0x000fec0000010000 */
[----:B------:R-:W-:Y:S04]  /*0540*/  LDS R8, [R6+-0x1ff4] ;  /* 0xffe00c0006087984 */ /* 0x000fe80000000800 */
[----:B------:R-:W-:Y:S04]  /*0550*/  LDS R15, [R7+-0xd00] ;  /* 0xfff30000070f7984 */ /* 0x000fe80000000800 */
[----:B------:R-:W0:Y:S04]  /*0560*/  LDS R12, [R0] ;  /* 0x00000000000c7984 */ /* 0x000e280000000800 */
[----:B------:R-:W-:Y:S04]  /*0570*/  LDS R17, [R7+-0xc80] ;  /* 0xfff3800007117984 */ /* 0x000fe80000000800 */
[----:B------:R-:W1:Y:S04]  /*0580*/  LDS R14, [R0+0x80] ;  /* 0x00008000000e7984 */ /* 0x000e680000000800 */
[----:B------:R-:W-:Y:S04]  /*0590*/  LDS R10, [R6+0xc] ;  /* 0x00000c00060a7984 */ /* 0x000fe80000000800 */
[----:B------:R-:W2:Y:S04]  /*05a0*/  LDS R16, [R0+0x2000] ;  /* 0x0020000000107984 */ /* 0x000ea80000000800 */
[----:B------:R-:W3:Y:S01]  /*05b0*/  LDS R18, [R0+0x2080] ;  /* 0x0020800000127984 */ /* 0x000ee20000000800 */
[----:B0-----:R-:W-:-:S05]  /*05c0*/  VIADDMNMX R9, R15, R8, R12, PT ;  /* 0x000000080f097246 */ /* 0x001fca000380010c */
[----:B------:R-:W-:Y:S01]  /*05d0*/  STS [R0], R9 ;  /* 0x0000000900007388 */ /* 0x000fe20000000800 */
[----:B-1----:R-:W-:-:S05]  /*05e0*/  VIADDMNMX R11, R17, R8, R14, PT ;  /* 0x00000008110b7246 */ /* 0x002fca000380010e */
[----:B------:R-:W-:Y:S01]  /*05f0*/  STS [R0+0x80], R11 ;  /* 0x0000800b00007388 */ /* 0x000fe20000000800 */
        /* <DEDUP_REMOVED lines=210> */
[----:B------:R-:W-:Y:S04]  /*1320*/  LDS R13, [R7] ;  /* 0x00000000070d7984 */ /* 0x000fe80000000800 */
[----:B------:R-:W0:Y:S04]  /*1330*/  LDS R12, [R0] ;  /* 0x00000000000c7984 */ /* 0x000e280000000800 */
[----:B------:R-:W-:Y:S04]  /*1340*/  LDS R19, [R7+0x80] ;  /* 0x0000800007137984 */ /* 0x000fe80000000800 */
        /* <DEDUP_REMOVED lines=14> */
[----:B------:R-:W-:Y:S04]  /*1430*/  LDS R15, [R7+0x100] ;  /* 0x00010000070f7984 */ /* 0x000fe80000000800 */
        /* <DEDUP_REMOVED lines=239> */
[----:B------:R1:W-:Y:S04]  /*2330*/  LDS R17, [R7+0xf80] ;  /* 0x000f800007117984 */ /* 0x0003e80000000800 */
[----:B------:R-:W2:Y:S04]  /*2340*/  LDS R14, [R0+0x80] ;  /* 0x00008000000e7984 */ /* 0x000ea80000000800 */
[----:B------:R3:W-:Y:S01]  /*2350*/  LDS R10, [R6+0x7c] ;  /* 0x00007c00060a7984 */ /* 0x0007e20000000800 */
[----:B-1----:R-:W-:-:S03]  /*2360*/  VIADD R7, R7, 0x2000 ;  /* 0x0000200007077836 */ /* 0x002fc60000000000 */
[----:B------:R-:W1:Y:S04]  /*2370*/  LDS R16, [R0+0x2000] ;  /* 0x0020000000107984 */ /* 0x000e680000000800 */
[----:B------:R-:W4:Y:S01]  /*2380*/  LDS R18, [R0+0x2080] ;  /* 0x0020800000127984 */ /* 0x000f220000000800 */
[----:B---3--:R-:W-:Y:S01]  /*2390*/  VIADD R6, R6, 0x80 ;  /* 0x0000008006067836 */ /* 0x008fe20000000000 */
[----:B0-----:R-:W-:-:S05]  /*23a0*/  VIADDMNMX R9, R15, R8, R12, PT ;  /* 0x000000080f097246 */ /* 0x001fca000380010c */
[----:B------:R3:W-:Y:S01]  /*23b0*/  STS [R0], R9 ;  /* 0x0000000900007388 */ /* 0x0007e20000000800 */
[----:B--2---:R-:W-:-:S05]  /*23c0*/  VIADDMNMX R11, R17, R8, R14, PT ;  /* 0x00000008110b7246 */ /* 0x004fca000380010e */
[----:B------:R3:W-:Y:S01]  /*23d0*/  STS [R0+0x80], R11 ;  /* 0x0000800b00007388 */ /* 0x0007e20000000800 */
[-C--:B-1----:R-:W-:Y:S02]  /*23e0*/  VIADDMNMX R15, R15, R10.reuse, R16, PT ;  /* 0x0000000a0f0f7246 */ /* 0x082fe40003800110 */
[----:B----4-:R-:W-:-:S03]  /*23f0*/  VIADDMNMX R17, R17, R10, R18, PT ;  /* 0x0000000a11117246 */ /* 0x010fc60003800112 */
[----:B------:R3:W-:Y:S04]  /*2400*/  STS [R0+0x2000], R15 ;  /* 0x0020000f00007388 */ /* 0x0007e80000000800 */
[----:B------:R3:W-:Y:S01]  /*2410*/  STS [R0+0x2080], R17 ;  /* 0x0020801100007388 */ /* 0x0007e20000000800 */
[----:B------:R-:W-:Y:S06]  /*2420*/  BAR.SYNC.DEFER_BLOCKING 0x0 ;  /* 0x0000000000007b1d */ /* 0x000fec0000010000 */
[----:B------:R-:W-:Y:S05]  /*2430*/  BRA.U UP0, `(.L_x_6) ;  /* 0xffffffdd006c7547 */ /* 0x000fea000b83ffff */
[----:B------:R-:W0:Y:S04]  /*2440*/  LDS R7, [R0] ;  /* 0x0000000000077984 */ /* 0x000e280000000800 */
[----:B---3--:R-:W1:Y:S04]  /*2450*/  LDS R9, [R0+0x80] ;  /* 0x0000800000097984 */ /* 0x008e680000000800 */
[----:B------:R-:W2:Y:S04]  /*2460*/  LDS R13, [R0+0x2080] ;  /* 0x00208000000d7984 */ /* 0x000ea80000000800 */
[----:B------:R-:W3:Y:S04]  /*2470*/  LDS R11, [R0+0x2000] ;  /* 0x00200000000b7984 */ /* 0x000ee80000000800 */
[----:B0-----:R-:W-:Y:S04]  /*2480*/  STG.E desc[UR6][R2.64], R7 ;  /* 0x0000000702007986 */ /* 0x001fe8000c101906 */
[----:B-1----:R-:W-:Y:S04]  /*2490*/  STG.E desc[UR6][R2.64+0x80], R9 ;  /* 0x0000800902007986 */ /* 0x002fe8000c101906 */
[----:B--2---:R-:W-:Y:S04]  /*24a0*/  STG.E desc[UR6][R4.64+0x80], R13 ;  /* 0x0000800d04007986 */ /* 0x004fe8000c101906 */
[----:B---3--:R-:W-:Y:S01]  /*24b0*/  STG.E desc[UR6][R4.64], R11 ;  /* 0x0000000b04007986 */ /* 0x008fe2000c101906 */
[----:B------:R-:W-:Y:S05]  /*24c0*/  EXIT ;  /* 0x000000000000794d */ /* 0x000fea0003800000 */
.L_x_7:
        /* <DEDUP_REMOVED lines=11> */
.L_x_11:


//--------------------- .nv.shared._Z13kernel_phase3Piii --------------------------
	.section	.nv.shared._Z13kernel_phase3Piii,"aw",@nobits
	.sectionflags	@""
	.align	4
.nv.shared._Z13kernel_phase3Piii:
	.zero		33792


//--------------------- .nv.shared.reserved.0     --------------------------
	.section	.nv.shared.reserved.0,"aw",@nobits
	.weak		__nv_reservedSMEM_offset_0_alias
	.size		__nv_reservedSMEM_offset_0_alias, 0, 64
	.other		__nv_reservedSMEM_offset_0_alias,@"STO_CUDA_RESERVED_SHARED STV_DEFAULT"
__nv_reservedSMEM_offset_0_alias:
	.zero		0
	.zero		64


//--------------------- .nv.shared._Z17kernel_phase2_colPiii --------------------------
	.section	.nv.shared._Z17kernel_phase2_colPiii,"aw",@nobits
	.sectionflags	@""
	.align	4
.nv.shared._Z17kernel_phase2_colPiii:
	.zero		33792


//--------------------- .nv.shared._Z17kernel_phase2_rowPiii --------------------------
	.section	.nv.shared._Z17kernel_phase2_rowPiii,"aw",@nobits
	.sectionflags	@""
	.align	4
.nv.shared._Z17kernel_phase2_rowPiii:
	.zero		33792


//--------------------- .nv.shared._Z13kernel_phase1Piii --------------------------
	.section	.nv.shared._Z13kernel_phase1Piii,"aw",@nobits
	.sectionflags	@""
	.align	4
.nv.shared._Z13kernel_phase1Piii:
	.zero		17408


//--------------------- .nv.constant0._Z13kernel_phase3Piii --------------------------
	.section	.nv.constant0._Z13kernel_phase3Piii,"a",@progbits
	.sectionflags	@""
	.align	4
.nv.constant0._Z13kernel_phase3Piii:
	.zero		912


//--------------------- .nv.constant0._Z17kernel_phase2_colPiii --------------------------
	.section	.nv.constant0._Z17kernel_phase2_colPiii,"a",@progbits
	.sectionflags	@""
	.align	4
.nv.constant0._Z17kernel_phase2_colPiii:
	.zero		912


//--------------------- .nv.constant0._Z17kernel_phase2_rowPiii --------------------------
	.section	.nv.constant0._Z17kernel_phase2_rowPiii,"a",@progbits
	.sectionflags	@""
	.align	4
.nv.constant0._Z17kernel_phase2_rowPiii:
	.zero		912


//--------------------- .nv.constant0._Z13kernel_phase1Piii --------------------------
	.section	.nv.constant0._Z13kernel_phase1Piii,"a",@progbits
	.sectionflags	@""
	.align	4
.nv.constant0._Z13kernel_phase1Piii:
	.zero		912


//--------------------- SYMBOLS --------------------------

	.type		.nv.reservedSmem.offset0,@object
	.size		.nv.reservedSmem.offset0,0x4
	.type		.nv.reservedSmem.cap,@object
	.size		.nv.reservedSmem.cap,0x4
